//
// Generated by NVIDIA NVVM Compiler
//
// Compiler Build ID: CL-36424714
// Cuda compilation tools, release 13.0, V13.0.88
// Based on NVVM 20.0.0
//

.version 9.0
.target sm_100
.address_size 64

	// .globl	_Z31dual_long_moving_average_kernelPfS_ii

.visible .entry _Z31dual_long_moving_average_kernelPfS_ii(
	.param .u64 .ptr .align 1 _Z31dual_long_moving_average_kernelPfS_ii_param_0,
	.param .u64 .ptr .align 1 _Z31dual_long_moving_average_kernelPfS_ii_param_1,
	.param .u32 _Z31dual_long_moving_average_kernelPfS_ii_param_2,
	.param .u32 _Z31dual_long_moving_average_kernelPfS_ii_param_3
)
{
	.reg .pred 	%p<12>;
	.reg .b32 	%r<32>;
	.reg .b32 	%f<85>;
	.reg .b64 	%rd<26>;

	ld.param.u64 	%rd9, [_Z31dual_long_moving_average_kernelPfS_ii_param_0];
	ld.param.u64 	%rd10, [_Z31dual_long_moving_average_kernelPfS_ii_param_1];
	ld.param.u32 	%r18, [_Z31dual_long_moving_average_kernelPfS_ii_param_2];
	ld.param.u32 	%r17, [_Z31dual_long_moving_average_kernelPfS_ii_param_3];
	cvta.to.global.u64 	%rd1, %rd9;
	cvta.to.global.u64 	%rd2, %rd10;
	mov.u32 	%r19, %ctaid.x;
	mov.u32 	%r20, %ntid.x;
	mov.u32 	%r21, %tid.x;
	mad.lo.s32 	%r1, %r19, %r20, %r21;
	setp.ge.s32 	%p1, %r1, %r18;
	@%p1 bra 	$L__BB0_17;
	add.s32 	%r22, %r17, -1;
	setp.lt.s32 	%p2, %r1, %r22;
	@%p2 bra 	$L__BB0_16;
	setp.lt.s32 	%p3, %r17, 1;
	mov.f32 	%f84, 0f00000000;
	@%p3 bra 	$L__BB0_15;
	and.b32  	%r2, %r17, 15;
	setp.lt.u32 	%p4, %r17, 16;
	mov.f32 	%f84, 0f00000000;
	mov.b32 	%r29, 0;
	@%p4 bra 	$L__BB0_6;
	and.b32  	%r29, %r17, 2147483632;
	neg.s32 	%r27, %r29;
	mul.wide.s32 	%rd11, %r1, 4;
	add.s64 	%rd12, %rd11, %rd1;
	add.s64 	%rd24, %rd12, -28;
	mov.f32 	%f84, 0f00000000;
$L__BB0_5:
	.pragma "nounroll";
	ld.global.f32 	%f18, [%rd24+28];
	add.f32 	%f19, %f84, %f18;
	ld.global.f32 	%f20, [%rd24+24];
	add.f32 	%f21, %f19, %f20;
	ld.global.f32 	%f22, [%rd24+20];
	add.f32 	%f23, %f21, %f22;
	ld.global.f32 	%f24, [%rd24+16];
	add.f32 	%f25, %f23, %f24;
	ld.global.f32 	%f26, [%rd24+12];
	add.f32 	%f27, %f25, %f26;
	ld.global.f32 	%f28, [%rd24+8];
	add.f32 	%f29, %f27, %f28;
	ld.global.f32 	%f30, [%rd24+4];
	add.f32 	%f31, %f29, %f30;
	ld.global.f32 	%f32, [%rd24];
	add.f32 	%f33, %f31, %f32;
	ld.global.f32 	%f34, [%rd24+-4];
	add.f32 	%f35, %f33, %f34;
	ld.global.f32 	%f36, [%rd24+-8];
	add.f32 	%f37, %f35, %f36;
	ld.global.f32 	%f38, [%rd24+-12];
	add.f32 	%f39, %f37, %f38;
	ld.global.f32 	%f40, [%rd24+-16];
	add.f32 	%f41, %f39, %f40;
	ld.global.f32 	%f42, [%rd24+-20];
	add.f32 	%f43, %f41, %f42;
	ld.global.f32 	%f44, [%rd24+-24];
	add.f32 	%f45, %f43, %f44;
	ld.global.f32 	%f46, [%rd24+-28];
	add.f32 	%f47, %f45, %f46;
	ld.global.f32 	%f48, [%rd24+-32];
	add.f32 	%f84, %f47, %f48;
	add.s32 	%r27, %r27, 16;
	add.s64 	%rd24, %rd24, -64;
	setp.ne.s32 	%p5, %r27, 0;
	@%p5 bra 	$L__BB0_5;
$L__BB0_6:
	setp.eq.s32 	%p6, %r2, 0;
	@%p6 bra 	$L__BB0_15;
	and.b32  	%r8, %r17, 7;
	setp.lt.u32 	%p7, %r2, 8;
	@%p7 bra 	$L__BB0_9;
	sub.s32 	%r24, %r1, %r29;
	mul.wide.s32 	%rd13, %r24, 4;
	add.s64 	%rd14, %rd1, %rd13;
	ld.global.f32 	%f50, [%rd14];
	add.f32 	%f51, %f84, %f50;
	ld.global.f32 	%f52, [%rd14+-4];
	add.f32 	%f53, %f51, %f52;
	ld.global.f32 	%f54, [%rd14+-8];
	add.f32 	%f55, %f53, %f54;
	ld.global.f32 	%f56, [%rd14+-12];
	add.f32 	%f57, %f55, %f56;
	ld.global.f32 	%f58, [%rd14+-16];
	add.f32 	%f59, %f57, %f58;
	ld.global.f32 	%f60, [%rd14+-20];
	add.f32 	%f61, %f59, %f60;
	ld.global.f32 	%f62, [%rd14+-24];
	add.f32 	%f63, %f61, %f62;
	ld.global.f32 	%f64, [%rd14+-28];
	add.f32 	%f84, %f63, %f64;
	add.s32 	%r29, %r29, 8;
$L__BB0_9:
	setp.eq.s32 	%p8, %r8, 0;
	@%p8 bra 	$L__BB0_15;
	and.b32  	%r11, %r17, 3;
	setp.lt.u32 	%p9, %r8, 4;
	@%p9 bra 	$L__BB0_12;
	sub.s32 	%r25, %r1, %r29;
	mul.wide.s32 	%rd15, %r25, 4;
	add.s64 	%rd16, %rd1, %rd15;
	ld.global.f32 	%f66, [%rd16];
	add.f32 	%f67, %f84, %f66;
	ld.global.f32 	%f68, [%rd16+-4];
	add.f32 	%f69, %f67, %f68;
	ld.global.f32 	%f70, [%rd16+-8];
	add.f32 	%f71, %f69, %f70;
	ld.global.f32 	%f72, [%rd16+-12];
	add.f32 	%f84, %f71, %f72;
	add.s32 	%r29, %r29, 4;
$L__BB0_12:
	setp.eq.s32 	%p10, %r11, 0;
	@%p10 bra 	$L__BB0_15;
	mul.wide.s32 	%rd17, %r1, 4;
	mul.wide.u32 	%rd18, %r29, 4;
	sub.s64 	%rd19, %rd17, %rd18;
	add.s64 	%rd25, %rd1, %rd19;
	neg.s32 	%r31, %r11;
$L__BB0_14:
	.pragma "nounroll";
	ld.global.f32 	%f73, [%rd25];
	add.f32 	%f84, %f84, %f73;
	add.s64 	%rd25, %rd25, -4;
	add.s32 	%r31, %r31, 1;
	setp.ne.s32 	%p11, %r31, 0;
	@%p11 bra 	$L__BB0_14;
$L__BB0_15:
	cvt.rn.f32.s32 	%f74, %r17;
	div.rn.f32 	%f75, %f84, %f74;
	mul.wide.s32 	%rd20, %r1, 4;
	add.s64 	%rd21, %rd2, %rd20;
	st.global.f32 	[%rd21], %f75;
	bra.uni 	$L__BB0_17;
$L__BB0_16:
	mul.wide.s32 	%rd22, %r1, 4;
	add.s64 	%rd23, %rd2, %rd22;
	mov.b32 	%r26, 0;
	st.global.u32 	[%rd23], %r26;
$L__BB0_17:
	ret;

}
	// .globl	_Z32dual_short_moving_average_kernelPfS_ii
.visible .entry _Z32dual_short_moving_average_kernelPfS_ii(
	.param .u64 .ptr .align 1 _Z32dual_short_moving_average_kernelPfS_ii_param_0,
	.param .u64 .ptr .align 1 _Z32dual_short_moving_average_kernelPfS_ii_param_1,
	.param .u32 _Z32dual_short_moving_average_kernelPfS_ii_param_2,
	.param .u32 _Z32dual_short_moving_average_kernelPfS_ii_param_3
)
{
	.reg .pred 	%p<12>;
	.reg .b32 	%r<32>;
	.reg .b32 	%f<85>;
	.reg .b64 	%rd<26>;

	ld.param.u64 	%rd9, [_Z32dual_short_moving_average_kernelPfS_ii_param_0];
	ld.param.u64 	%rd10, [_Z32dual_short_moving_average_kernelPfS_ii_param_1];
	ld.param.u32 	%r18, [_Z32dual_short_moving_average_kernelPfS_ii_param_2];
	ld.param.u32 	%r17, [_Z32dual_short_moving_average_kernelPfS_ii_param_3];
	cvta.to.global.u64 	%rd1, %rd9;
	cvta.to.global.u64 	%rd2, %rd10;
	mov.u32 	%r19, %ctaid.x;
	mov.u32 	%r20, %ntid.x;
	mov.u32 	%r21, %tid.x;
	mad.lo.s32 	%r1, %r19, %r20, %r21;
	setp.ge.s32 	%p1, %r1, %r18;
	@%p1 bra 	$L__BB1_17;
	add.s32 	%r22, %r17, -1;
	setp.lt.s32 	%p2, %r1, %r22;
	@%p2 bra 	$L__BB1_16;
	setp.lt.s32 	%p3, %r17, 1;
	mov.f32 	%f84, 0f00000000;
	@%p3 bra 	$L__BB1_15;
	and.b32  	%r2, %r17, 15;
	setp.lt.u32 	%p4, %r17, 16;
	mov.f32 	%f84, 0f00000000;
	mov.b32 	%r29, 0;
	@%p4 bra 	$L__BB1_6;
	and.b32  	%r29, %r17, 2147483632;
	neg.s32 	%r27, %r29;
	mul.wide.s32 	%rd11, %r1, 4;
	add.s64 	%rd12, %rd11, %rd1;
	add.s64 	%rd24, %rd12, -28;
	mov.f32 	%f84, 0f00000000;
$L__BB1_5:
	.pragma "nounroll";
	ld.global.f32 	%f18, [%rd24+28];
	add.f32 	%f19, %f84, %f18;
	ld.global.f32 	%f20, [%rd24+24];
	add.f32 	%f21, %f19, %f20;
	ld.global.f32 	%f22, [%rd24+20];
	add.f32 	%f23, %f21, %f22;
	ld.global.f32 	%f24, [%rd24+16];
	add.f32 	%f25, %f23, %f24;
	ld.global.f32 	%f26, [%rd24+12];
	add.f32 	%f27, %f25, %f26;
	ld.global.f32 	%f28, [%rd24+8];
	add.f32 	%f29, %f27, %f28;
	ld.global.f32 	%f30, [%rd24+4];
	add.f32 	%f31, %f29, %f30;
	ld.global.f32 	%f32, [%rd24];
	add.f32 	%f33, %f31, %f32;
	ld.global.f32 	%f34, [%rd24+-4];
	add.f32 	%f35, %f33, %f34;
	ld.global.f32 	%f36, [%rd24+-8];
	add.f32 	%f37, %f35, %f36;
	ld.global.f32 	%f38, [%rd24+-12];
	add.f32 	%f39, %f37, %f38;
	ld.global.f32 	%f40, [%rd24+-16];
	add.f32 	%f41, %f39, %f40;
	ld.global.f32 	%f42, [%rd24+-20];
	add.f32 	%f43, %f41, %f42;
	ld.global.f32 	%f44, [%rd24+-24];
	add.f32 	%f45, %f43, %f44;
	ld.global.f32 	%f46, [%rd24+-28];
	add.f32 	%f47, %f45, %f46;
	ld.global.f32 	%f48, [%rd24+-32];
	add.f32 	%f84, %f47, %f48;
	add.s32 	%r27, %r27, 16;
	add.s64 	%rd24, %rd24, -64;
	setp.ne.s32 	%p5, %r27, 0;
	@%p5 bra 	$L__BB1_5;
$L__BB1_6:
	setp.eq.s32 	%p6, %r2, 0;
	@%p6 bra 	$L__BB1_15;
	and.b32  	%r8, %r17, 7;
	setp.lt.u32 	%p7, %r2, 8;
	@%p7 bra 	$L__BB1_9;
	sub.s32 	%r24, %r1, %r29;
	mul.wide.s32 	%rd13, %r24, 4;
	add.s64 	%rd14, %rd1, %rd13;
	ld.global.f32 	%f50, [%rd14];
	add.f32 	%f51, %f84, %f50;
	ld.global.f32 	%f52, [%rd14+-4];
	add.f32 	%f53, %f51, %f52;
	ld.global.f32 	%f54, [%rd14+-8];
	add.f32 	%f55, %f53, %f54;
	ld.global.f32 	%f56, [%rd14+-12];
	add.f32 	%f57, %f55, %f56;
	ld.global.f32 	%f58, [%rd14+-16];
	add.f32 	%f59, %f57, %f58;
	ld.global.f32 	%f60, [%rd14+-20];
	add.f32 	%f61, %f59, %f60;
	ld.global.f32 	%f62, [%rd14+-24];
	add.f32 	%f63, %f61, %f62;
	ld.global.f32 	%f64, [%rd14+-28];
	add.f32 	%f84, %f63, %f64;
	add.s32 	%r29, %r29, 8;
$L__BB1_9:
	setp.eq.s32 	%p8, %r8, 0;
	@%p8 bra 	$L__BB1_15;
	and.b32  	%r11, %r17, 3;
	setp.lt.u32 	%p9, %r8, 4;
	@%p9 bra 	$L__BB1_12;
	sub.s32 	%r25, %r1, %r29;
	mul.wide.s32 	%rd15, %r25, 4;
	add.s64 	%rd16, %rd1, %rd15;
	ld.global.f32 	%f66, [%rd16];
	add.f32 	%f67, %f84, %f66;
	ld.global.f32 	%f68, [%rd16+-4];
	add.f32 	%f69, %f67, %f68;
	ld.global.f32 	%f70, [%rd16+-8];
	add.f32 	%f71, %f69, %f70;
	ld.global.f32 	%f72, [%rd16+-12];
	add.f32 	%f84, %f71, %f72;
	add.s32 	%r29, %r29, 4;
$L__BB1_12:
	setp.eq.s32 	%p10, %r11, 0;
	@%p10 bra 	$L__BB1_15;
	mul.wide.s32 	%rd17, %r1, 4;
	mul.wide.u32 	%rd18, %r29, 4;
	sub.s64 	%rd19, %rd17, %rd18;
	add.s64 	%rd25, %rd1, %rd19;
	neg.s32 	%r31, %r11;
$L__BB1_14:
	.pragma "nounroll";
	ld.global.f32 	%f73, [%rd25];
	add.f32 	%f84, %f84, %f73;
	add.s64 	%rd25, %rd25, -4;
	add.s32 	%r31, %r31, 1;
	setp.ne.s32 	%p11, %r31, 0;
	@%p11 bra 	$L__BB1_14;
$L__BB1_15:
	cvt.rn.f32.s32 	%f74, %r17;
	div.rn.f32 	%f75, %f84, %f74;
	mul.wide.s32 	%rd20, %r1, 4;
	add.s64 	%rd21, %rd2, %rd20;
	st.global.f32 	[%rd21], %f75;
	bra.uni 	$L__BB1_17;
$L__BB1_16:
	mul.wide.s32 	%rd22, %r1, 4;
	add.s64 	%rd23, %rd2, %rd22;
	mov.b32 	%r26, 0;
	st.global.u32 	[%rd23], %r26;
$L__BB1_17:
	ret;

}
	// .globl	_Z31detect_moving_average_crossoverPfS_S_Piiii
.visible .entry _Z31detect_moving_average_crossoverPfS_S_Piiii(
	.param .u64 .ptr .align 1 _Z31detect_moving_average_crossoverPfS_S_Piiii_param_0,
	.param .u64 .ptr .align 1 _Z31detect_moving_average_crossoverPfS_S_Piiii_param_1,
	.param .u64 .ptr .align 1 _Z31detect_moving_average_crossoverPfS_S_Piiii_param_2,
	.param .u64 .ptr .align 1 _Z31detect_moving_average_crossoverPfS_S_Piiii_param_3,
	.param .u32 _Z31detect_moving_average_crossoverPfS_S_Piiii_param_4,
	.param .u32 _Z31detect_moving_average_crossoverPfS_S_Piiii_param_5,
	.param .u32 _Z31detect_moving_average_crossoverPfS_S_Piiii_param_6
)
{
	.reg .pred 	%p<9>;
	.reg .b32 	%r<9>;
	.reg .b32 	%f<7>;
	.reg .b64 	%rd<11>;

	ld.param.u64 	%rd1, [_Z31detect_moving_average_crossoverPfS_S_Piiii_param_1];
	ld.param.u64 	%rd2, [_Z31detect_moving_average_crossoverPfS_S_Piiii_param_2];
	ld.param.u64 	%rd3, [_Z31detect_moving_average_crossoverPfS_S_Piiii_param_3];
	ld.param.u32 	%r2, [_Z31detect_moving_average_crossoverPfS_S_Piiii_param_4];
	mov.u32 	%r3, %ctaid.x;
	mov.u32 	%r4, %ntid.x;
	mov.u32 	%r5, %tid.x;
	mad.lo.s32 	%r1, %r3, %r4, %r5;
	setp.ge.s32 	%p1, %r1, %r2;
	setp.eq.s32 	%p2, %r1, 0;
	or.pred  	%p3, %p2, %p1;
	@%p3 bra 	$L__BB2_2;
	cvta.to.global.u64 	%rd4, %rd1;
	cvta.to.global.u64 	%rd5, %rd2;
	cvta.to.global.u64 	%rd6, %rd3;
	mul.wide.s32 	%rd7, %r1, 4;
	add.s64 	%rd8, %rd4, %rd7;
	ld.global.f32 	%f1, [%rd8];
	ld.global.f32 	%f2, [%rd8+-4];
	add.s64 	%rd9, %rd5, %rd7;
	ld.global.f32 	%f4, [%rd9];
	ld.global.f32 	%f5, [%rd9+-4];
	setp.gt.f32 	%p4, %f4, %f1;
	setp.lt.f32 	%p5, %f5, %f2;
	setp.lt.f32 	%p6, %f4, %f1;
	setp.gt.f32 	%p7, %f5, %f2;
	and.pred  	%p8, %p6, %p7;
	selp.s32 	%r6, -1, 0, %p8;
	selp.b32 	%r7, 1, %r6, %p5;
	selp.b32 	%r8, %r7, %r6, %p4;
	add.s64 	%rd10, %rd6, %rd7;
	st.global.u32 	[%rd10], %r8;
$L__BB2_2:
	ret;

}


// ===== COMPILED SASS (sm_100) =====

	.target	sm_100

	.elftype	@"ET_EXEC"


//--------------------- .note.nv.tkinfo           --------------------------
	.section	.note.nv.tkinfo,"",@"SHT_NOTE"
	.sectionflags	@"SHF_NOTE_NV_TKINFO"
	.tkinfo
        /*0018*/ 	.word	0x00000002
        /*0030*/ 	.string	""
        /*0030*/ 	.string	"ptxas"
        /*0030*/ 	.string	"Cuda compilation tools, release 13.0, V13.0.88"
        /*0030*/ 	.string	"Build cuda_13.0.r13.0/compiler.36424714_0"
        /*0030*/ 	.string	"-arch sm_100 -m 64 "



//--------------------- .note.nv.cuinfo           --------------------------
	.section	.note.nv.cuinfo,"",@"SHT_NOTE"
	.sectionflags	@"SHF_NOTE_NV_CUINFO"
        /*0018*/ 	.short	0x0002
        /*001a*/ 	.short	0x0064
        /*001c*/ 	.short	0x0082
	.zero		2


//--------------------- .nv.info                  --------------------------
	.section	.nv.info,"",@"SHT_CUDA_INFO"
	.align	4


	//----- nvinfo : EIATTR_REGCOUNT
	.align		4
        /*0000*/ 	.byte	0x04, 0x2f
        /*0002*/ 	.short	(.L_1 - .L_0)
	.align		4
.L_0:
        /*0004*/ 	.word	index@(_Z31dual_long_moving_average_kernelPfS_ii)
        /*0008*/ 	.word	0x0000001f


	//----- nvinfo : EIATTR_FRAME_SIZE
	.align		4
.L_1:
        /*000c*/ 	.byte	0x04, 0x11
        /*000e*/ 	.short	(.L_3 - .L_2)
	.align		4
.L_2:
        /*0010*/ 	.word	index@($__internal_1_$__cuda_sm3x_div_rn_noftz_f32_slowpath)
        /*0014*/ 	.word	0x00000000


	//----- nvinfo : EIATTR_FRAME_SIZE
	.align		4
.L_3:
        /*0018*/ 	.byte	0x04, 0x11
        /*001a*/ 	.short	(.L_5 - .L_4)
	.align		4
.L_4:
        /*001c*/ 	.word	index@(_Z31dual_long_moving_average_kernelPfS_ii)
        /*0020*/ 	.word	0x00000000


	//----- nvinfo : EIATTR_REGCOUNT
	.align		4
.L_5:
        /*0024*/ 	.byte	0x04, 0x2f
        /*0026*/ 	.short	(.L_7 - .L_6)
	.align		4
.L_6:
        /*0028*/ 	.word	index@(_Z32dual_short_moving_average_kernelPfS_ii)
        /*002c*/ 	.word	0x0000001f


	//----- nvinfo : EIATTR_FRAME_SIZE
	.align		4
.L_7:
        /*0030*/ 	.byte	0x04, 0x11
        /*0032*/ 	.short	(.L_9 - .L_8)
	.align		4
.L_8:
        /*0034*/ 	.word	index@($__internal_0_$__cuda_sm3x_div_rn_noftz_f32_slowpath)
        /*0038*/ 	.word	0x00000000


	//----- nvinfo : EIATTR_FRAME_SIZE
	.align		4
.L_9:
        /*003c*/ 	.byte	0x04, 0x11
        /*003e*/ 	.short	(.L_11 - .L_10)
	.align		4
.L_10:
        /*0040*/ 	.word	index@(_Z32dual_short_moving_average_kernelPfS_ii)
        /*0044*/ 	.word	0x00000000


	//----- nvinfo : EIATTR_REGCOUNT
	.align		4
.L_11:
        /*0048*/ 	.byte	0x04, 0x2f
        /*004a*/ 	.short	(.L_13 - .L_12)
	.align		4
.L_12:
        /*004c*/ 	.word	index@(_Z31detect_moving_average_crossoverPfS_S_Piiii)
        /*0050*/ 	.word	0x00000010


	//----- nvinfo : EIATTR_FRAME_SIZE
	.align		4
.L_13:
        /*0054*/ 	.byte	0x04, 0x11
        /*0056*/ 	.short	(.L_15 - .L_14)
	.align		4
.L_14:
        /*0058*/ 	.word	index@(_Z31detect_moving_average_crossoverPfS_S_Piiii)
        /*005c*/ 	.word	0x00000000


	//----- nvinfo : EIATTR_MIN_STACK_SIZE
	.align		4
.L_15:
        /*0060*/ 	.byte	0x04, 0x12
        /*0062*/ 	.short	(.L_17 - .L_16)
	.align		4
.L_16:
        /*0064*/ 	.word	index@(_Z31detect_moving_average_crossoverPfS_S_Piiii)
        /*0068*/ 	.word	0x00000000


	//----- nvinfo : EIATTR_MIN_STACK_SIZE
	.align		4
.L_17:
        /*006c*/ 	.byte	0x04, 0x12
        /*006e*/ 	.short	(.L_19 - .L_18)
	.align		4
.L_18:
        /*0070*/ 	.word	index@(_Z32dual_short_moving_average_kernelPfS_ii)
        /*0074*/ 	.word	0x00000000


	//----- nvinfo : EIATTR_MIN_STACK_SIZE
	.align		4
.L_19:
        /*0078*/ 	.byte	0x04, 0x12
        /*007a*/ 	.short	(.L_21 - .L_20)
	.align		4
.L_20:
        /*007c*/ 	.word	index@(_Z31dual_long_moving_average_kernelPfS_ii)
        /*0080*/ 	.word	0x00000000
.L_21:


//--------------------- .nv.compat                --------------------------
	.section	.nv.compat,"",@"SHT_CUDA_COMPAT_INFO"
	.align	4
        /*0000*/ 	.byte	0x02, 0x09, 0x00, 0x00, 0x02, 0x02, 0x01, 0x00, 0x02, 0x05, 0x05, 0x00, 0x03, 0x07, 0x01, 0x01
        /*0010*/ 	.byte	0x02, 0x03, 0x00, 0x00, 0x02, 0x06, 0x01, 0x00, 0x04, 0x0b, 0x08, 0x00, 0x01, 0x00, 0x00, 0x00
        /*0020*/ 	.byte	0x00, 0x00, 0x00, 0x00


//--------------------- .nv.info._Z31detect_moving_average_crossoverPfS_S_Piiii --------------------------
	.section	.nv.info._Z31detect_moving_average_crossoverPfS_S_Piiii,"",@"SHT_CUDA_INFO"
	.sectionflags	@""
	.align	4


	//----- nvinfo : EIATTR_CUDA_API_VERSION
	.align		4
        /*0000*/ 	.byte	0x04, 0x37
        /*0002*/ 	.short	(.L_23 - .L_22)
.L_22:
        /*0004*/ 	.word	0x00000082


	//----- nvinfo : EIATTR_KPARAM_INFO
	.align		4
.L_23:
        /*0008*/ 	.byte	0x04, 0x17
        /*000a*/ 	.short	(.L_25 - .L_24)
.L_24:
        /*000c*/ 	.word	0x00000000
        /*0010*/ 	.short	0x0006
        /*0012*/ 	.short	0x0028
        /*0014*/ 	.byte	0x00, 0xf0, 0x11, 0x00


	//----- nvinfo : EIATTR_KPARAM_INFO
	.align		4
.L_25:
        /*0018*/ 	.byte	0x04, 0x17
        /*001a*/ 	.short	(.L_27 - .L_26)
.L_26:
        /*001c*/ 	.word	0x00000000
        /*0020*/ 	.short	0x0005
        /*0022*/ 	.short	0x0024
        /*0024*/ 	.byte	0x00, 0xf0, 0x11, 0x00


	//----- nvinfo : EIATTR_KPARAM_INFO
	.align		4
.L_27:
        /*0028*/ 	.byte	0x04, 0x17
        /*002a*/ 	.short	(.L_29 - .L_28)
.L_28:
        /*002c*/ 	.word	0x00000000
        /*0030*/ 	.short	0x0004
        /*0032*/ 	.short	0x0020
        /*0034*/ 	.byte	0x00, 0xf0, 0x11, 0x00


	//----- nvinfo : EIATTR_KPARAM_INFO
	.align		4
.L_29:
        /*0038*/ 	.byte	0x04, 0x17
        /*003a*/ 	.short	(.L_31 - .L_30)
.L_30:
        /*003c*/ 	.word	0x00000000
        /*0040*/ 	.short	0x0003
        /*0042*/ 	.short	0x0018
        /*0044*/ 	.byte	0x00, 0xf5, 0x21, 0x00


	//----- nvinfo : EIATTR_KPARAM_INFO
	.align		4
.L_31:
        /*0048*/ 	.byte	0x04, 0x17
        /*004a*/ 	.short	(.L_33 - .L_32)
.L_32:
        /*004c*/ 	.word	0x00000000
        /*0050*/ 	.short	0x0002
        /*0052*/ 	.short	0x0010
        /*0054*/ 	.byte	0x00, 0xf5, 0x21, 0x00


	//----- nvinfo : EIATTR_KPARAM_INFO
	.align		4
.L_33:
        /*0058*/ 	.byte	0x04, 0x17
        /*005a*/ 	.short	(.L_35 - .L_34)
.L_34:
        /*005c*/ 	.word	0x00000000
        /*0060*/ 	.short	0x0001
        /*0062*/ 	.short	0x0008
        /*0064*/ 	.byte	0x00, 0xf5, 0x21, 0x00


	//----- nvinfo : EIATTR_KPARAM_INFO
	.align		4
.L_35:
        /*0068*/ 	.byte	0x04, 0x17
        /*006a*/ 	.short	(.L_37 - .L_36)
.L_36:
        /*006c*/ 	.word	0x00000000
        /*0070*/ 	.short	0x0000
        /*0072*/ 	.short	0x0000
        /*0074*/ 	.byte	0x00, 0xf5, 0x21, 0x00


	//----- nvinfo : EIATTR_SPARSE_MMA_MASK
	.align		4
.L_37:
        /*0078*/ 	.byte	0x03, 0x50
        /*007a*/ 	.short	0x0000


	//----- nvinfo : EIATTR_MAXREG_COUNT
	.align		4
        /*007c*/ 	.byte	0x03, 0x1b
        /*007e*/ 	.short	0x00ff


	//----- nvinfo : EIATTR_MERCURY_ISA_VERSION
	.align		4
        /*0080*/ 	.byte	0x03, 0x5f
        /*0082*/ 	.short	0x0101


	//----- nvinfo : EIATTR_VRC_CTA_INIT_COUNT
	.align		4
        /*0084*/ 	.byte	0x02, 0x4a
	.zero		1
	.zero		1


	//----- nvinfo : EIATTR_EXIT_INSTR_OFFSETS
	.align		4
        /*0088*/ 	.byte	0x04, 0x1c
        /*008a*/ 	.short	(.L_39 - .L_38)


	//   ....[0]....
.L_38:
        /*008c*/ 	.word	0x00000080


	//   ....[1]....
        /*0090*/ 	.word	0x000001b0


	//----- nvinfo : EIATTR_CBANK_PARAM_SIZE
	.align		4
.L_39:
        /*0094*/ 	.byte	0x03, 0x19
        /*0096*/ 	.short	0x002c


	//----- nvinfo : EIATTR_PARAM_CBANK
	.align		4
        /*0098*/ 	.byte	0x04, 0x0a
        /*009a*/ 	.short	(.L_41 - .L_40)
	.align		4
.L_40:
        /*009c*/ 	.word	index@(.nv.constant0._Z31detect_moving_average_crossoverPfS_S_Piiii)
        /*00a0*/ 	.short	0x0380
        /*00a2*/ 	.short	0x002c


	//----- nvinfo : EIATTR_SW_WAR
	.align		4
.L_41:
        /*00a4*/ 	.byte	0x04, 0x36
        /*00a6*/ 	.short	(.L_43 - .L_42)
.L_42:
        /*00a8*/ 	.word	0x00000008
.L_43:


//--------------------- .nv.info._Z32dual_short_moving_average_kernelPfS_ii --------------------------
	.section	.nv.info._Z32dual_short_moving_average_kernelPfS_ii,"",@"SHT_CUDA_INFO"
	.sectionflags	@""
	.align	4


	//----- nvinfo : EIATTR_CUDA_API_VERSION
	.align		4
        /*0000*/ 	.byte	0x04, 0x37
        /*0002*/ 	.short	(.L_45 - .L_44)
.L_44:
        /*0004*/ 	.word	0x00000082


	//----- nvinfo : EIATTR_KPARAM_INFO
	.align		4
.L_45:
        /*0008*/ 	.byte	0x04, 0x17
        /*000a*/ 	.short	(.L_47 - .L_46)
.L_46:
        /*000c*/ 	.word	0x00000000
        /*0010*/ 	.short	0x0003
        /*0012*/ 	.short	0x0014
        /*0014*/ 	.byte	0x00, 0xf0, 0x11, 0x00


	//----- nvinfo : EIATTR_KPARAM_INFO
	.align		4
.L_47:
        /*0018*/ 	.byte	0x04, 0x17
        /*001a*/ 	.short	(.L_49 - .L_48)
.L_48:
        /*001c*/ 	.word	0x00000000
        /*0020*/ 	.short	0x0002
        /*0022*/ 	.short	0x0010
        /*0024*/ 	.byte	0x00, 0xf0, 0x11, 0x00


	//----- nvinfo : EIATTR_KPARAM_INFO
	.align		4
.L_49:
        /*0028*/ 	.byte	0x04, 0x17
        /*002a*/ 	.short	(.L_51 - .L_50)
.L_50:
        /*002c*/ 	.word	0x00000000
        /*0030*/ 	.short	0x0001
        /*0032*/ 	.short	0x0008
        /*0034*/ 	.byte	0x00, 0xf5, 0x21, 0x00


	//----- nvinfo : EIATTR_KPARAM_INFO
	.align		4
.L_51:
        /*0038*/ 	.byte	0x04, 0x17
        /*003a*/ 	.short	(.L_53 - .L_52)
.L_52:
        /*003c*/ 	.word	0x00000000
        /*0040*/ 	.short	0x0000
        /*0042*/ 	.short	0x0000
        /*0044*/ 	.byte	0x00, 0xf5, 0x21, 0x00


	//----- nvinfo : EIATTR_SPARSE_MMA_MASK
	.align		4
.L_53:
        /*0048*/ 	.byte	0x03, 0x50
        /*004a*/ 	.short	0x0000


	//----- nvinfo : EIATTR_MAXREG_COUNT
	.align		4
        /*004c*/ 	.byte	0x03, 0x1b
        /*004e*/ 	.short	0x00ff


	//----- nvinfo : EIATTR_MERCURY_ISA_VERSION
	.align		4
        /*0050*/ 	.byte	0x03, 0x5f
        /*0052*/ 	.short	0x0101


	//----- nvinfo : EIATTR_VRC_CTA_INIT_COUNT
	.align		4
        /*0054*/ 	.byte	0x02, 0x4a
	.zero		1
	.zero		1


	//----- nvinfo : EIATTR_EXIT_INSTR_OFFSETS
	.align		4
        /*0058*/ 	.byte	0x04, 0x1c
        /*005a*/ 	.short	(.L_55 - .L_54)


	//   ....[0]....
.L_54:
        /*005c*/ 	.word	0x00000070


	//   ....[1]....
        /*0060*/ 	.word	0x000008c0


	//   ....[2]....
        /*0064*/ 	.word	0x00000900


	//----- nvinfo : EIATTR_CRS_STACK_SIZE
	.align		4
.L_55:
        /*0068*/ 	.byte	0x04, 0x1e
        /*006a*/ 	.short	(.L_57 - .L_56)
.L_56:
        /*006c*/ 	.word	0x00000000


	//----- nvinfo : EIATTR_CBANK_PARAM_SIZE
	.align		4
.L_57:
        /*0070*/ 	.byte	0x03, 0x19
        /*0072*/ 	.short	0x0018


	//----- nvinfo : EIATTR_PARAM_CBANK
	.align		4
        /*0074*/ 	.byte	0x04, 0x0a
        /*0076*/ 	.short	(.L_59 - .L_58)
	.align		4
.L_58:
        /*0078*/ 	.word	index@(.nv.constant0._Z32dual_short_moving_average_kernelPfS_ii)
        /*007c*/ 	.short	0x0380
        /*007e*/ 	.short	0x0018


	//----- nvinfo : EIATTR_SW_WAR
	.align		4
.L_59:
        /*0080*/ 	.byte	0x04, 0x36
        /*0082*/ 	.short	(.L_61 - .L_60)
.L_60:
        /*0084*/ 	.word	0x00000008
.L_61:


//--------------------- .nv.info._Z31dual_long_moving_average_kernelPfS_ii --------------------------
	.section	.nv.info._Z31dual_long_moving_average_kernelPfS_ii,"",@"SHT_CUDA_INFO"
	.sectionflags	@""
	.align	4


	//----- nvinfo : EIATTR_CUDA_API_VERSION
	.align		4
        /*0000*/ 	.byte	0x04, 0x37
        /*0002*/ 	.short	(.L_63 - .L_62)
.L_62:
        /*0004*/ 	.word	0x00000082


	//----- nvinfo : EIATTR_KPARAM_INFO
	.align		4
.L_63:
        /*0008*/ 	.byte	0x04, 0x17
        /*000a*/ 	.short	(.L_65 - .L_64)
.L_64:
        /*000c*/ 	.word	0x00000000
        /*0010*/ 	.short	0x0003
        /*0012*/ 	.short	0x0014
        /*0014*/ 	.byte	0x00, 0xf0, 0x11, 0x00


	//----- nvinfo : EIATTR_KPARAM_INFO
	.align		4
.L_65:
        /*0018*/ 	.byte	0x04, 0x17
        /*001a*/ 	.short	(.L_67 - .L_66)
.L_66:
        /*001c*/ 	.word	0x00000000
        /*0020*/ 	.short	0x0002
        /*0022*/ 	.short	0x0010
        /*0024*/ 	.byte	0x00, 0xf0, 0x11, 0x00


	//----- nvinfo : EIATTR_KPARAM_INFO
	.align		4
.L_67:
        /*0028*/ 	.byte	0x04, 0x17
        /*002a*/ 	.short	(.L_69 - .L_68)
.L_68:
        /*002c*/ 	.word	0x00000000
        /*0030*/ 	.short	0x0001
        /*0032*/ 	.short	0x0008
        /*0034*/ 	.byte	0x00, 0xf5, 0x21, 0x00


	//----- nvinfo : EIATTR_KPARAM_INFO
	.align		4
.L_69:
        /*0038*/ 	.byte	0x04, 0x17
        /*003a*/ 	.short	(.L_71 - .L_70)
.L_70:
        /*003c*/ 	.word	0x00000000
        /*0040*/ 	.short	0x0000
        /*0042*/ 	.short	0x0000
        /*0044*/ 	.byte	0x00, 0xf5, 0x21, 0x00


	//----- nvinfo : EIATTR_SPARSE_MMA_MASK
	.align		4
.L_71:
        /*0048*/ 	.byte	0x03, 0x50
        /*004a*/ 	.short	0x0000


	//----- nvinfo : EIATTR_MAXREG_COUNT
	.align		4
        /*004c*/ 	.byte	0x03, 0x1b
        /*004e*/ 	.short	0x00ff


	//----- nvinfo : EIATTR_MERCURY_ISA_VERSION
	.align		4
        /*0050*/ 	.byte	0x03, 0x5f
        /*0052*/ 	.short	0x0101


	//----- nvinfo : EIATTR_VRC_CTA_INIT_COUNT
	.align		4
        /*0054*/ 	.byte	0x02, 0x4a
	.zero		1
	.zero		1


	//----- nvinfo : EIATTR_EXIT_INSTR_OFFSETS
	.align		4
        /*0058*/ 	.byte	0x04, 0x1c
        /*005a*/ 	.short	(.L_73 - .L_72)


	//   ....[0]....
.L_72:
        /*005c*/ 	.word	0x00000070


	//   ....[1]....
        /*0060*/ 	.word	0x000008c0


	//   ....[2]....
        /*0064*/ 	.word	0x00000900


	//----- nvinfo : EIATTR_CRS_STACK_SIZE
	.align		4
.L_73:
        /*0068*/ 	.byte	0x04, 0x1e
        /*006a*/ 	.short	(.L_75 - .L_74)
.L_74:
        /*006c*/ 	.word	0x00000000


	//----- nvinfo : EIATTR_CBANK_PARAM_SIZE
	.align		4
.L_75:
        /*0070*/ 	.byte	0x03, 0x19
        /*0072*/ 	.short	0x0018


	//----- nvinfo : EIATTR_PARAM_CBANK
	.align		4
        /*0074*/ 	.byte	0x04, 0x0a
        /*0076*/ 	.short	(.L_77 - .L_76)
	.align		4
.L_76:
        /*0078*/ 	.word	index@(.nv.constant0._Z31dual_long_moving_average_kernelPfS_ii)
        /*007c*/ 	.short	0x0380
        /*007e*/ 	.short	0x0018


	//----- nvinfo : EIATTR_SW_WAR
	.align		4
.L_77:
        /*0080*/ 	.byte	0x04, 0x36
        /*0082*/ 	.short	(.L_79 - .L_78)
.L_78:
        /*0084*/ 	.word	0x00000008
.L_79:


//--------------------- .nv.callgraph             --------------------------
	.section	.nv.callgraph,"",@"SHT_CUDA_CALLGRAPH"
	.align	4
	.sectionentsize	8
	.align		4
        /*0000*/ 	.word	0x00000000
	.align		4
        /*0004*/ 	.word	0xffffffff
	.align		4
        /*0008*/ 	.word	0x00000000
	.align		4
        /*000c*/ 	.word	0xfffffffe
	.align		4
        /*0010*/ 	.word	0x00000000
	.align		4
        /*0014*/ 	.word	0xfffffffd
	.align		4
        /*0018*/ 	.word	0x00000000
	.align		4
        /*001c*/ 	.word	0xfffffffc


//--------------------- .text._Z31detect_moving_average_crossoverPfS_S_Piiii --------------------------
	.section	.text._Z31detect_moving_average_crossoverPfS_S_Piiii,"ax",@progbits
	.align	128
        .global         _Z31detect_moving_average_crossoverPfS_S_Piiii
        .type           _Z31detect_moving_average_crossoverPfS_S_Piiii,@function
        .size           _Z31detect_moving_average_crossoverPfS_S_Piiii,(.L_x_45 - _Z31detect_moving_average_crossoverPfS_S_Piiii)
        .other          _Z31detect_moving_average_crossoverPfS_S_Piiii,@"STO_CUDA_ENTRY STV_DEFAULT"
_Z31detect_moving_average_crossoverPfS_S_Piiii:
.text._Z31detect_moving_average_crossoverPfS_S_Piiii:
[----:B------:R-:W-:Y:S01]  /*0000*/  LDC R1, c[0x0][0x37c] ;  /* 0x0000df00ff017b82 */ /* 0x000fe20000000800 */
[----:B------:R-:W0:Y:S07]  /*0010*/  S2R R0, SR_TID.X ;  /* 0x0000000000007919 */ /* 0x000e2e0000002100 */
[----:B------:R-:W0:Y:S01]  /*0020*/  S2UR UR4, SR_CTAID.X ;  /* 0x00000000000479c3 */ /* 0x000e220000002500 */
[----:B------:R-:W1:Y:S07]  /*0030*/  LDCU UR5, c[0x0][0x3a0] ;  /* 0x00007400ff0577ac */ /* 0x000e6e0008000800 */
[----:B------:R-:W0:Y:S02]  /*0040*/  LDC R9, c[0x0][0x360] ;  /* 0x0000d800ff097b82 */ /* 0x000e240000000800 */
[----:B0-----:R-:W-:-:S05]  /*0050*/  IMAD R9, R9, UR4, R0 ;  /* 0x0000000409097c24 */ /* 0x001fca000f8e0200 */
[----:B-1----:R-:W-:-:S04]  /*0060*/  ISETP.GE.AND P0, PT, R9, UR5, PT ;  /* 0x0000000509007c0c */ /* 0x002fc8000bf06270 */
[----:B------:R-:W-:-:S13]  /*0070*/  ISETP.EQ.OR P0, PT, R9, RZ, P0 ;  /* 0x000000ff0900720c */ /* 0x000fda0000702670 */
[----:B------:R-:W-:Y:S05]  /*0080*/  @P0 EXIT ;  /* 0x000000000000094d */ /* 0x000fea0003800000 */
[----:B------:R-:W0:Y:S01]  /*0090*/  LDC.64 R2, c[0x0][0x388] ;  /* 0x0000e200ff027b82 */ /* 0x000e220000000a00 */
[----:B------:R-:W1:Y:S07]  /*00a0*/  LDCU.64 UR4, c[0x0][0x358] ;  /* 0x00006b00ff0477ac */ /* 0x000e6e0008000a00 */
[----:B------:R-:W2:Y:S08]  /*00b0*/  LDC.64 R4, c[0x0][0x390] ;  /* 0x0000e400ff047b82 */ /* 0x000eb00000000a00 */
[----:B------:R-:W3:Y:S01]  /*00c0*/  LDC.64 R6, c[0x0][0x398] ;  /* 0x0000e600ff067b82 */ /* 0x000ee20000000a00 */
[----:B0-----:R-:W-:-:S05]  /*00d0*/  IMAD.WIDE R2, R9, 0x4, R2 ;  /* 0x0000000409027825 */ /* 0x001fca00078e0202 */
[----:B-1----:R-:W4:Y:S01]  /*00e0*/  LDG.E R0, desc[UR4][R2.64] ;  /* 0x0000000402007981 */ /* 0x002f22000c1e1900 */
[----:B--2---:R-:W-:-:S03]  /*00f0*/  IMAD.WIDE R4, R9, 0x4, R4 ;  /* 0x0000000409047825 */ /* 0x004fc600078e0204 */
[----:B------:R-:W2:Y:S04]  /*0100*/  LDG.E R8, desc[UR4][R2.64+-0x4] ;  /* 0xfffffc0402087981 */ /* 0x000ea8000c1e1900 */
[----:B------:R-:W4:Y:S04]  /*0110*/  LDG.E R11, desc[UR4][R4.64] ;  /* 0x00000004040b7981 */ /* 0x000f28000c1e1900 */
[----:B------:R-:W2:Y:S01]  /*0120*/  LDG.E R13, desc[UR4][R4.64+-0x4] ;  /* 0xfffffc04040d7981 */ /* 0x000ea2000c1e1900 */
[----:B---3--:R-:W-:Y:S01]  /*0130*/  IMAD.WIDE R6, R9, 0x4, R6 ;  /* 0x0000000409067825 */ /* 0x008fe200078e0206 */
[----:B----4-:R-:W-:-:S02]  /*0140*/  FSETP.GT.AND P1, PT, R11, R0, PT ;  /* 0x000000000b00720b */ /* 0x010fc40003f24000 */
[----:B--2---:R-:W-:-:S04]  /*0150*/  FSETP.GT.AND P0, PT, R13, R8, PT ;  /* 0x000000080d00720b */ /* 0x004fc80003f04000 */
[----:B------:R-:W-:Y:S02]  /*0160*/  FSETP.LT.AND P0, PT, R11, R0, P0 ;  /* 0x000000000b00720b */ /* 0x000fe40000701000 */
[----:B------:R-:W-:Y:S02]  /*0170*/  FSETP.GEU.AND P2, PT, R13, R8, PT ;  /* 0x000000080d00720b */ /* 0x000fe40003f4e000 */
[----:B------:R-:W-:-:S04]  /*0180*/  SEL R11, RZ, 0xffffffff, !P0 ;  /* 0xffffffffff0b7807 */ /* 0x000fc80004000000 */
[----:B------:R-:W-:-:S05]  /*0190*/  @P1 SEL R11, R11, 0x1, P2 ;  /* 0x000000010b0b1807 */ /* 0x000fca0001000000 */
[----:B------:R-:W-:Y:S01]  /*01a0*/  STG.E desc[UR4][R6.64], R11 ;  /* 0x0000000b06007986 */ /* 0x000fe2000c101904 */
[----:B------:R-:W-:Y:S05]  /*01b0*/  EXIT ;  /* 0x000000000000794d */ /* 0x000fea0003800000 */
.L_x_0:
[----:B------:R-:W-:-:S00]  /*01c0*/  BRA `(.L_x_0) ;  /* 0xfffffffc00fc7947 */ /* 0x000fc0000383ffff */
[----:B------:R-:W-:-:S00]  /*01d0*/  NOP ;  /* 0x0000000000007918 */ /* 0x000fc00000000000 */
        /* <DEDUP_REMOVED lines=10> */
.L_x_45:


//--------------------- .text._Z32dual_short_moving_average_kernelPfS_ii --------------------------
	.section	.text._Z32dual_short_moving_average_kernelPfS_ii,"ax",@progbits
	.align	128
        .global         _Z32dual_short_moving_average_kernelPfS_ii
        .type           _Z32dual_short_moving_average_kernelPfS_ii,@function
        .size           _Z32dual_short_moving_average_kernelPfS_ii,(.L_x_43 - _Z32dual_short_moving_average_kernelPfS_ii)
        .other          _Z32dual_short_moving_average_kernelPfS_ii,@"STO_CUDA_ENTRY STV_DEFAULT"
_Z32dual_short_moving_average_kernelPfS_ii:
.text._Z32dual_short_moving_average_kernelPfS_ii:
[----:B------:R-:W-:Y:S01]  /*0000*/  LDC R1, c[0x0][0x37c] ;  /* 0x0000df00ff017b82 */ /* 0x000fe20000000800 */
[----:B------:R-:W0:Y:S07]  /*0010*/  S2R R3, SR_TID.X ;  /* 0x0000000000037919 */ /* 0x000e2e0000002100 */
[----:B------:R-:W0:Y:S01]  /*0020*/  S2UR UR4, SR_CTAID.X ;  /* 0x00000000000479c3 */ /* 0x000e220000002500 */
[----:B------:R-:W1:Y:S07]  /*0030*/  LDCU UR5, c[0x0][0x390] ;  /* 0x00007200ff0577ac */ /* 0x000e6e0008000800 */
[----:B------:R-:W0:Y:S02]  /*0040*/  LDC R2, c[0x0][0x360] ;  /* 0x0000d800ff027b82 */ /* 0x000e240000000800 */
[----:B0-----:R-:W-:-:S05]  /*0050*/  IMAD R2, R2, UR4, R3 ;  /* 0x0000000402027c24 */ /* 0x001fca000f8e0203 */
[----:B-1----:R-:W-:-:S13]  /*0060*/  ISETP.GE.AND P0, PT, R2, UR5, PT ;  /* 0x0000000502007c0c */ /* 0x002fda000bf06270 */
[----:B------:R-:W-:Y:S05]  /*0070*/  @P0 EXIT ;  /* 0x000000000000094d */ /* 0x000fea0003800000 */
[----:B------:R-:W0:Y:S01]  /*0080*/  LDCU UR7, c[0x0][0x394] ;  /* 0x00007280ff0777ac */ /* 0x000e220008000800 */
[----:B------:R-:W1:Y:S01]  /*0090*/  LDCU.64 UR8, c[0x0][0x358] ;  /* 0x00006b00ff0877ac */ /* 0x000e620008000a00 */
[----:B0-----:R-:W-:-:S06]  /*00a0*/  UIADD3 UR4, UPT, UPT, UR7, -0x1, URZ ;  /* 0xffffffff07047890 */ /* 0x001fcc000fffe0ff */
[----:B------:R-:W-:-:S13]  /*00b0*/  ISETP.GE.AND P0, PT, R2, UR4, PT ;  /* 0x0000000402007c0c */ /* 0x000fda000bf06270 */
[----:B-1----:R-:W-:Y:S05]  /*00c0*/  @!P0 BRA `(.L_x_1) ;  /* 0x0000000800008947 */ /* 0x002fea0003800000 */
[----:B------:R-:W-:Y:S01]  /*00d0*/  UISETP.GE.AND UP0, UPT, UR7, 0x1, UPT ;  /* 0x000000010700788c */ /* 0x000fe2000bf06270 */
[----:B------:R-:W-:-:S08]  /*00e0*/  IMAD.MOV.U32 R3, RZ, RZ, RZ ;  /* 0x000000ffff037224 */ /* 0x000fd000078e00ff */
[----:B------:R-:W-:Y:S05]  /*00f0*/  BRA.U !UP0, `(.L_x_2) ;  /* 0x0000000508ac7547 */ /* 0x000fea000b800000 */
[----:B------:R-:W-:Y:S01]  /*0100*/  UISETP.GE.U32.AND UP1, UPT, UR7, 0x10, UPT ;  /* 0x000000100700788c */ /* 0x000fe2000bf26070 */
[----:B------:R-:W-:Y:S01]  /*0110*/  HFMA2 R7, -RZ, RZ, 0, 0 ;  /* 0x00000000ff077431 */ /* 0x000fe200000001ff */
[----:B------:R-:W-:Y:S01]  /*0120*/  ULOP3.LUT UR4, UR7, 0xf, URZ, 0xc0, !UPT ;  /* 0x0000000f07047892 */ /* 0x000fe2000f8ec0ff */
[----:B------:R-:W-:-:S03]  /*0130*/  IMAD.MOV.U32 R3, RZ, RZ, RZ ;  /* 0x000000ffff037224 */ /* 0x000fc600078e00ff */
[----:B------:R-:W-:-:S03]  /*0140*/  UISETP.NE.AND UP0, UPT, UR4, URZ, UPT ;  /* 0x000000ff0400728c */ /* 0x000fc6000bf05270 */
[----:B------:R-:W-:Y:S08]  /*0150*/  BRA.U !UP1, `(.L_x_3) ;  /* 0x0000000109b47547 */ /* 0x000ff0000b800000 */
[----:B------:R-:W0:Y:S01]  /*0160*/  LDC.64 R4, c[0x0][0x380] ;  /* 0x0000e000ff047b82 */ /* 0x000e220000000a00 */
[----:B------:R-:W-:Y:S01]  /*0170*/  ULOP3.LUT UR5, UR7, 0x7ffffff0, URZ, 0xc0, !UPT ;  /* 0x7ffffff007057892 */ /* 0x000fe2000f8ec0ff */
[----:B------:R-:W-:-:S03]  /*0180*/  IMAD.MOV.U32 R3, RZ, RZ, RZ ;  /* 0x000000ffff037224 */ /* 0x000fc600078e00ff */
[----:B------:R-:W-:Y:S02]  /*0190*/  UIADD3 UR6, UPT, UPT, -UR5, URZ, URZ ;  /* 0x000000ff05067290 */ /* 0x000fe4000fffe1ff */
[----:B------:R-:W-:Y:S01]  /*01a0*/  MOV R7, UR5 ;  /* 0x0000000500077c02 */ /* 0x000fe20008000f00 */
[----:B0-----:R-:W-:-:S03]  /*01b0*/  IMAD.WIDE R4, R2, 0x4, R4 ;  /* 0x0000000402047825 */ /* 0x001fc600078e0204 */
[----:B------:R-:W-:-:S04]  /*01c0*/  IADD3 R4, P0, PT, R4, -0x1c, RZ ;  /* 0xffffffe404047810 */ /* 0x000fc80007f1e0ff */
[----:B------:R-:W-:-:S09]  /*01d0*/  IADD3.X R5, PT, PT, R5, -0x1, RZ, P0, !PT ;  /* 0xffffffff05057810 */ /* 0x000fd200007fe4ff */
.L_x_4:
[----:B------:R-:W2:Y:S04]  /*01e0*/  LDG.E R14, desc[UR8][R4.64+0x1c] ;  /* 0x00001c08040e7981 */ /* 0x000ea8000c1e1900 */
[----:B------:R-:W3:Y:S04]  /*01f0*/  LDG.E R13, desc[UR8][R4.64+0x18] ;  /* 0x00001808040d7981 */ /* 0x000ee8000c1e1900 */
[----:B------:R-:W4:Y:S04]  /*0200*/  LDG.E R16, desc[UR8][R4.64+0x14] ;  /* 0x0000140804107981 */ /* 0x000f28000c1e1900 */
[----:B------:R-:W5:Y:S04]  /*0210*/  LDG.E R18, desc[UR8][R4.64+0x10] ;  /* 0x0000100804127981 */ /* 0x000f68000c1e1900 */
        /* <DEDUP_REMOVED lines=11> */
[----:B------:R0:W5:Y:S01]  /*02d0*/  LDG.E R0, desc[UR8][R4.64+-0x20] ;  /* 0xffffe00804007981 */ /* 0x000162000c1e1900 */
[----:B------:R-:W-:-:S04]  /*02e0*/  UIADD3 UR6, UPT, UPT, UR6, 0x10, URZ ;  /* 0x0000001006067890 */ /* 0x000fc8000fffe0ff */
[----:B------:R-:W-:Y:S01]  /*02f0*/  UISETP.NE.AND UP1, UPT, UR6, URZ, UPT ;  /* 0x000000ff0600728c */ /* 0x000fe2000bf25270 */
[----:B0-----:R-:W-:-:S04]  /*0300*/  IADD3 R4, P0, PT, R4, -0x40, RZ ;  /* 0xffffffc004047810 */ /* 0x001fc80007f1e0ff */
[----:B------:R-:W-:Y:S01]  /*0310*/  IADD3.X R5, PT, PT, R5, -0x1, RZ, P0, !PT ;  /* 0xffffffff05057810 */ /* 0x000fe200007fe4ff */
[----:B--2---:R-:W-:-:S04]  /*0320*/  FADD R14, R14, R3 ;  /* 0x000000030e0e7221 */ /* 0x004fc80000000000 */
[----:B---3--:R-:W-:-:S04]  /*0330*/  FADD R13, R14, R13 ;  /* 0x0000000d0e0d7221 */ /* 0x008fc80000000000 */
[----:B----4-:R-:W-:-:S04]  /*0340*/  FADD R13, R13, R16 ;  /* 0x000000100d0d7221 */ /* 0x010fc80000000000 */
[----:B-----5:R-:W-:-:S04]  /*0350*/  FADD R13, R13, R18 ;  /* 0x000000120d0d7221 */ /* 0x020fc80000000000 */
[----:B------:R-:W-:-:S04]  /*0360*/  FADD R13, R13, R20 ;  /* 0x000000140d0d7221 */ /* 0x000fc80000000000 */
        /* <DEDUP_REMOVED lines=10> */
[----:B------:R-:W-:Y:S01]  /*0410*/  FADD R3, R9, R0 ;  /* 0x0000000009037221 */ /* 0x000fe20000000000 */
[----:B------:R-:W-:Y:S06]  /*0420*/  BRA.U UP1, `(.L_x_4) ;  /* 0xfffffffd016c7547 */ /* 0x000fec000b83ffff */
.L_x_3:
[----:B------:R-:W-:Y:S05]  /*0430*/  BRA.U !UP0, `(.L_x_2) ;  /* 0x0000000108dc7547 */ /* 0x000fea000b800000 */
[----:B------:R-:W-:Y:S02]  /*0440*/  UISETP.GE.U32.AND UP0, UPT, UR4, 0x8, UPT ;  /* 0x000000080400788c */ /* 0x000fe4000bf06070 */
[----:B------:R-:W-:-:S04]  /*0450*/  ULOP3.LUT UR5, UR7, 0x7, URZ, 0xc0, !UPT ;  /* 0x0000000707057892 */ /* 0x000fc8000f8ec0ff */
[----:B------:R-:W-:-:S03]  /*0460*/  UISETP.NE.AND UP1, UPT, UR5, URZ, UPT ;  /* 0x000000ff0500728c */ /* 0x000fc6000bf25270 */
[----:B------:R-:W-:Y:S08]  /*0470*/  BRA.U !UP0, `(.L_x_5) ;  /* 0x0000000108507547 */ /* 0x000ff0000b800000 */
[----:B------:R-:W0:Y:S01]  /*0480*/  LDC.64 R4, c[0x0][0x380] ;  /* 0x0000e000ff047b82 */ /* 0x000e220000000a00 */
[----:B------:R-:W-:-:S04]  /*0490*/  IMAD.IADD R9, R2, 0x1, -R7 ;  /* 0x0000000102097824 */ /* 0x000fc800078e0a07 */
[----:B0-----:R-:W-:-:S05]  /*04a0*/  IMAD.WIDE R4, R9, 0x4, R4 ;  /* 0x0000000409047825 */ /* 0x001fca00078e0204 */
[----:B------:R-:W2:Y:S04]  /*04b0*/  LDG.E R0, desc[UR8][R4.64] ;  /* 0x0000000804007981 */ /* 0x000ea8000c1e1900 */
[----:B------:R-:W3:Y:S04]  /*04c0*/  LDG.E R9, desc[UR8][R4.64+-0x4] ;  /* 0xfffffc0804097981 */ /* 0x000ee8000c1e1900 */
[----:B------:R-:W4:Y:S04]  /*04d0*/  LDG.E R11, desc[UR8][R4.64+-0x8] ;  /* 0xfffff808040b7981 */ /* 0x000f28000c1e1900 */
[----:B------:R-:W5:Y:S04]  /*04e0*/  LDG.E R13, desc[UR8][R4.64+-0xc] ;  /* 0xfffff408040d7981 */ /* 0x000f68000c1e1900 */
[----:B------:R-:W5:Y:S04]  /*04f0*/  LDG.E R15, desc[UR8][R4.64+-0x10] ;  /* 0xfffff008040f7981 */ /* 0x000f68000c1e1900 */
[----:B------:R-:W5:Y:S04]  /*0500*/  LDG.E R17, desc[UR8][R4.64+-0x14] ;  /* 0xffffec0804117981 */ /* 0x000f68000c1e1900 */
[----:B------:R-:W5:Y:S04]  /*0510*/  LDG.E R19, desc[UR8][R4.64+-0x18] ;  /* 0xffffe80804137981 */ /* 0x000f68000c1e1900 */
[----:B------:R-:W5:Y:S01]  /*0520*/  LDG.E R21, desc[UR8][R4.64+-0x1c] ;  /* 0xffffe40804157981 */ /* 0x000f62000c1e1900 */
[----:B------:R-:W-:Y:S01]  /*0530*/  IADD3 R7, PT, PT, R7, 0x8, RZ ;  /* 0x0000000807077810 */ /* 0x000fe20007ffe0ff */
[----:B--2---:R-:W-:-:S04]  /*0540*/  FADD R0, R3, R0 ;  /* 0x0000000003007221 */ /* 0x004fc80000000000 */
[----:B---3--:R-:W-:-:S04]  /*0550*/  FADD R0, R0, R9 ;  /* 0x0000000900007221 */ /* 0x008fc80000000000 */
[----:B----4-:R-:W-:-:S04]  /*0560*/  FADD R0, R0, R11 ;  /* 0x0000000b00007221 */ /* 0x010fc80000000000 */
[----:B-----5:R-:W-:-:S04]  /*0570*/  FADD R0, R0, R13 ;  /* 0x0000000d00007221 */ /* 0x020fc80000000000 */
[----:B------:R-:W-:-:S04]  /*0580*/  FADD R0, R0, R15 ;  /* 0x0000000f00007221 */ /* 0x000fc80000000000 */
[----:B------:R-:W-:-:S04]  /*0590*/  FADD R0, R0, R17 ;  /* 0x0000001100007221 */ /* 0x000fc80000000000 */
[----:B------:R-:W-:-:S04]  /*05a0*/  FADD R0, R0, R19 ;  /* 0x0000001300007221 */ /* 0x000fc80000000000 */
[----:B------:R-:W-:-:S07]  /*05b0*/  FADD R3, R0, R21 ;  /* 0x0000001500037221 */ /* 0x000fce0000000000 */
.L_x_5:
        /* <DEDUP_REMOVED lines=11> */
[----:B------:R-:W5:Y:S01]  /*0670*/  LDG.E R13, desc[UR8][R4.64+-0xc] ;  /* 0xfffff408040d7981 */ /* 0x000f62000c1e1900 */
[----:B------:R-:W-:Y:S01]  /*0680*/  IADD3 R7, PT, PT, R7, 0x4, RZ ;  /* 0x0000000407077810 */ /* 0x000fe20007ffe0ff */
[----:B--2---:R-:W-:-:S04]  /*0690*/  FADD R0, R3, R0 ;  /* 0x0000000003007221 */ /* 0x004fc80000000000 */
[----:B---3--:R-:W-:-:S04]  /*06a0*/  FADD R0, R0, R9 ;  /* 0x0000000900007221 */ /* 0x008fc80000000000 */
[----:B----4-:R-:W-:-:S04]  /*06b0*/  FADD R0, R0, R11 ;  /* 0x0000000b00007221 */ /* 0x010fc80000000000 */
[----:B-----5:R-:W-:-:S07]  /*06c0*/  FADD R3, R0, R13 ;  /* 0x0000000d00037221 */ /* 0x020fce0000000000 */
.L_x_6:
[----:B------:R-:W-:Y:S05]  /*06d0*/  BRA.U !UP1, `(.L_x_2) ;  /* 0x0000000109347547 */ /* 0x000fea000b800000 */
[----:B------:R-:W0:Y:S01]  /*06e0*/  LDCU.64 UR10, c[0x0][0x380] ;  /* 0x00007000ff0a77ac */ /* 0x000e220008000a00 */
[----:B------:R-:W-:Y:S01]  /*06f0*/  IMAD.WIDE.U32 R4, R7, 0x4, RZ ;  /* 0x0000000407047825 */ /* 0x000fe200078e00ff */
[----:B------:R-:W-:-:S03]  /*0700*/  UIADD3 UR4, UPT, UPT, -UR4, URZ, URZ ;  /* 0x000000ff04047290 */ /* 0x000fc6000fffe1ff */
[----:B------:R-:W-:-:S03]  /*0710*/  IMAD.WIDE R4, R2, 0x4, -R4 ;  /* 0x0000000402047825 */ /* 0x000fc600078e0a04 */
[----:B0-----:R-:W-:-:S04]  /*0720*/  IADD3 R4, P0, PT, R4, UR10, RZ ;  /* 0x0000000a04047c10 */ /* 0x001fc8000ff1e0ff */
[----:B------:R-:W-:-:S09]  /*0730*/  IADD3.X R5, PT, PT, R5, UR11, RZ, P0, !PT ;  /* 0x0000000b05057c10 */ /* 0x000fd200087fe4ff */
.L_x_7:
[----:B------:R0:W2:Y:S01]  /*0740*/  LDG.E R0, desc[UR8][R4.64] ;  /* 0x0000000804007981 */ /* 0x0000a2000c1e1900 */
[----:B------:R-:W-:-:S04]  /*0750*/  UIADD3 UR4, UPT, UPT, UR4, 0x1, URZ ;  /* 0x0000000104047890 */ /* 0x000fc8000fffe0ff */
[----:B------:R-:W-:Y:S01]  /*0760*/  UISETP.NE.AND UP0, UPT, UR4, URZ, UPT ;  /* 0x000000ff0400728c */ /* 0x000fe2000bf05270 */
[----:B0-----:R-:W-:-:S04]  /*0770*/  IADD3 R4, P0, PT, R4, -0x4, RZ ;  /* 0xfffffffc04047810 */ /* 0x001fc80007f1e0ff */
[----:B------:R-:W-:Y:S01]  /*0780*/  IADD3.X R5, PT, PT, R5, -0x1, RZ, P0, !PT ;  /* 0xffffffff05057810 */ /* 0x000fe200007fe4ff */
[----:B--2---:R-:W-:-:S03]  /*0790*/  FADD R3, R0, R3 ;  /* 0x0000000300037221 */ /* 0x004fc60000000000 */
[----:B------:R-:W-:Y:S05]  /*07a0*/  BRA.U UP0, `(.L_x_7) ;  /* 0xfffffffd00e47547 */ /* 0x000fea000b83ffff */
.L_x_2:
[----:B------:R-:W-:Y:S01]  /*07b0*/  I2FP.F32.S32 R6, UR7 ;  /* 0x0000000700067c45 */ /* 0x000fe20008201400 */
[----:B------:R-:W-:Y:S03]  /*07c0*/  BSSY.RECONVERGENT B0, `(.L_x_8) ;  /* 0x000000c000007945 */ /* 0x000fe60003800200 */
[----:B------:R-:W0:Y:S08]  /*07d0*/  MUFU.RCP R5, R6 ;  /* 0x0000000600057308 */ /* 0x000e300000001000 */
[----:B------:R-:W1:Y:S01]  /*07e0*/  FCHK P0, R3, R6 ;  /* 0x0000000603007302 */ /* 0x000e620000000000 */
[----:B0-----:R-:W-:-:S04]  /*07f0*/  FFMA R0, -R6, R5, 1 ;  /* 0x3f80000006007423 */ /* 0x001fc80000000105 */
[----:B------:R-:W-:-:S04]  /*0800*/  FFMA R0, R5, R0, R5 ;  /* 0x0000000005007223 */ /* 0x000fc80000000005 */
[----:B------:R-:W-:-:S04]  /*0810*/  FFMA R5, R0, R3, RZ ;  /* 0x0000000300057223 */ /* 0x000fc800000000ff */
[----:B------:R-:W-:-:S04]  /*0820*/  FFMA R4, -R6, R5, R3 ;  /* 0x0000000506047223 */ /* 0x000fc80000000103 */
[----:B------:R-:W-:Y:S01]  /*0830*/  FFMA R7, R0, R4, R5 ;  /* 0x0000000400077223 */ /* 0x000fe20000000005 */
[----:B-1----:R-:W-:Y:S06]  /*0840*/  @!P0 BRA `(.L_x_9) ;  /* 0x00000000000c8947 */ /* 0x002fec0003800000 */
[----:B------:R-:W-:-:S07]  /*0850*/  MOV R4, 0x870 ;  /* 0x0000087000047802 */ /* 0x000fce0000000f00 */
[----:B------:R-:W-:Y:S05]  /*0860*/  CALL.REL.NOINC `($__internal_0_$__cuda_sm3x_div_rn_noftz_f32_slowpath) ;  /* 0x0000000000287944 */ /* 0x000fea0003c00000 */
[----:B------:R-:W-:-:S07]  /*0870*/  IMAD.MOV.U32 R7, RZ, RZ, R0 ;  /* 0x000000ffff077224 */ /* 0x000fce00078e0000 */
.L_x_9:
[----:B------:R-:W-:Y:S05]  /*0880*/  BSYNC.RECONVERGENT B0 ;  /* 0x0000000000007941 */ /* 0x000fea0003800200 */
.L_x_8:
[----:B------:R-:W0:Y:S02]  /*0890*/  LDC.64 R4, c[0x0][0x388] ;  /* 0x0000e200ff047b82 */ /* 0x000e240000000a00 */
[----:B0-----:R-:W-:-:S05]  /*08a0*/  IMAD.WIDE R2, R2, 0x4, R4 ;  /* 0x0000000402027825 */ /* 0x001fca00078e0204 */
[----:B------:R-:W-:Y:S01]  /*08b0*/  STG.E desc[UR8][R2.64], R7 ;  /* 0x0000000702007986 */ /* 0x000fe2000c101908 */
[----:B------:R-:W-:Y:S05]  /*08c0*/  EXIT ;  /* 0x000000000000794d */ /* 0x000fea0003800000 */
.L_x_1:
[----:B------:R-:W0:Y:S02]  /*08d0*/  LDC.64 R4, c[0x0][0x388] ;  /* 0x0000e200ff047b82 */ /* 0x000e240000000a00 */
[----:B0-----:R-:W-:-:S05]  /*08e0*/  IMAD.WIDE R4, R2, 0x4, R4 ;  /* 0x0000000402047825 */ /* 0x001fca00078e0204 */
[----:B------:R-:W-:Y:S01]  /*08f0*/  STG.E desc[UR8][R4.64], RZ ;  /* 0x000000ff04007986 */ /* 0x000fe2000c101908 */
[----:B------:R-:W-:Y:S05]  /*0900*/  EXIT ;  /* 0x000000000000794d */ /* 0x000fea0003800000 */
        .weak           $__internal_0_$__cuda_sm3x_div_rn_noftz_f32_slowpath
        .type           $__internal_0_$__cuda_sm3x_div_rn_noftz_f32_slowpath,@function
        .size           $__internal_0_$__cuda_sm3x_div_rn_noftz_f32_slowpath,(.L_x_43 - $__internal_0_$__cuda_sm3x_div_rn_noftz_f32_slowpath)
$__internal_0_$__cuda_sm3x_div_rn_noftz_f32_slowpath:
[----:B------:R-:W-:Y:S01]  /*0910*/  SHF.R.U32.HI R5, RZ, 0x17, R6 ;  /* 0x00000017ff057819 */ /* 0x000fe20000011606 */
[----:B------:R-:W-:Y:S01]  /*0920*/  BSSY.RECONVERGENT B1, `(.L_x_10) ;  /* 0x0000063000017945 */ /* 0x000fe20003800200 */
[----:B------:R-:W-:Y:S02]  /*0930*/  SHF.R.U32.HI R0, RZ, 0x17, R3 ;  /* 0x00000017ff007819 */ /* 0x000fe40000011603 */
[----:B------:R-:W-:Y:S02]  /*0940*/  LOP3.LUT R5, R5, 0xff, RZ, 0xc0, !PT ;  /* 0x000000ff05057812 */ /* 0x000fe400078ec0ff */
[----:B------:R-:W-:Y:S02]  /*0950*/  LOP3.LUT R10, R0, 0xff, RZ, 0xc0, !PT ;  /* 0x000000ff000a7812 */ /* 0x000fe400078ec0ff */
[----:B------:R-:W-:-:S03]  /*0960*/  IADD3 R8, PT, PT, R5, -0x1, RZ ;  /* 0xffffffff05087810 */ /* 0x000fc60007ffe0ff */
[----:B------:R-:W-:Y:S01]  /*0970*/  VIADD R9, R10, 0xffffffff ;  /* 0xffffffff0a097836 */ /* 0x000fe20000000000 */
[----:B------:R-:W-:-:S04]  /*0980*/  ISETP.GT.U32.AND P0, PT, R8, 0xfd, PT ;  /* 0x000000fd0800780c */ /* 0x000fc80003f04070 */
[----:B------:R-:W-:-:S13]  /*0990*/  ISETP.GT.U32.OR P0, PT, R9, 0xfd, P0 ;  /* 0x000000fd0900780c */ /* 0x000fda0000704470 */
[----:B------:R-:W-:Y:S01]  /*09a0*/  @!P0 MOV R7, RZ ;  /* 0x000000ff00078202 */ /* 0x000fe20000000f00 */
[----:B------:R-:W-:Y:S06]  /*09b0*/  @!P0 BRA `(.L_x_11) ;  /* 0x0000000000608947 */ /* 0x000fec0003800000 */
[----:B------:R-:W-:Y:S01]  /*09c0*/  FSETP.GTU.FTZ.AND P0, PT, |R3|, +INF , PT ;  /* 0x7f8000000300780b */ /* 0x000fe20003f1c200 */
[----:B------:R-:W-:Y:S01]  /*09d0*/  IMAD.MOV.U32 R0, RZ, RZ, R6 ;  /* 0x000000ffff007224 */ /* 0x000fe200078e0006 */
[----:B------:R-:W-:-:S04]  /*09e0*/  FSETP.GTU.FTZ.AND P1, PT, |R6|, +INF , PT ;  /* 0x7f8000000600780b */ /* 0x000fc80003f3c200 */
[----:B------:R-:W-:-:S13]  /*09f0*/  PLOP3.LUT P0, PT, P0, P1, PT, 0xf8, 0x8f ;  /* 0x00000000008f781c */ /* 0x000fda0000703f70 */
[----:B------:R-:W-:Y:S05]  /*0a00*/  @P0 BRA `(.L_x_12) ;  /* 0x00000004004c0947 */ /* 0x000fea0003800000 */
[----:B------:R-:W-:-:S13]  /*0a10*/  LOP3.LUT P0, RZ, R6, 0x7fffffff, R3, 0xc8, !PT ;  /* 0x7fffffff06ff7812 */ /* 0x000fda000780c803 */
[----:B------:R-:W-:Y:S05]  /*0a20*/  @!P0 BRA `(.L_x_13) ;  /* 0x00000004003c8947 */ /* 0x000fea0003800000 */
[C---:B------:R-:W-:Y:S02]  /*0a30*/  FSETP.NEU.FTZ.AND P2, PT, |R3|.reuse, +INF , PT ;  /* 0x7f8000000300780b */ /* 0x040fe40003f5d200 */
[----:B------:R-:W-:Y:S02]  /*0a40*/  FSETP.NEU.FTZ.AND P1, PT, |R0|, +INF , PT ;  /* 0x7f8000000000780b */ /* 0x000fe40003f3d200 */
[----:B------:R-:W-:-:S11]  /*0a50*/  FSETP.NEU.FTZ.AND P0, PT, |R3|, +INF , PT ;  /* 0x7f8000000300780b */ /* 0x000fd60003f1d200 */
[----:B------:R-:W-:Y:S05]  /*0a60*/  @!P1 BRA !P2, `(.L_x_13) ;  /* 0x00000004002c9947 */ /* 0x000fea0005000000 */
[----:B------:R-:W-:-:S04]  /*0a70*/  LOP3.LUT P2, RZ, R3, 0x7fffffff, RZ, 0xc0, !PT ;  /* 0x7fffffff03ff7812 */ /* 0x000fc8000784c0ff */
[----:B------:R-:W-:-:S13]  /*0a80*/  PLOP3.LUT P1, PT, P1, P2, PT, 0x2f, 0xf2 ;  /* 0x0000000000f2781c */ /* 0x000fda0000f24577 */
[----:B------:R-:W-:Y:S05]  /*0a90*/  @P1 BRA `(.L_x_14) ;  /* 0x0000000400181947 */ /* 0x000fea0003800000 */
[----:B------:R-:W-:-:S04]  /*0aa0*/  LOP3.LUT P1, RZ, R6, 0x7fffffff, RZ, 0xc0, !PT ;  /* 0x7fffffff06ff7812 */ /* 0x000fc8000782c0ff */
[----:B------:R-:W-:-:S13]  /*0ab0*/  PLOP3.LUT P0, PT, P0, P1, PT, 0x2f, 0xf2 ;  /* 0x0000000000f2781c */ /* 0x000fda0000702577 */
[----:B------:R-:W-:Y:S05]  /*0ac0*/  @P0 BRA `(.L_x_15) ;  /* 0x0000000400000947 */ /* 0x000fea0003800000 */
[----:B------:R-:W-:Y:S02]  /*0ad0*/  ISETP.GE.AND P0, PT, R9, RZ, PT ;  /* 0x000000ff0900720c */ /* 0x000fe40003f06270 */
[----:B------:R-:W-:-:S11]  /*0ae0*/  ISETP.GE.AND P1, PT, R8, RZ, PT ;  /* 0x000000ff0800720c */ /* 0x000fd60003f26270 */
[----:B------:R-:W-:Y:S01]  /*0af0*/  @P0 MOV R7, RZ ;  /* 0x000000ff00070202 */ /* 0x000fe20000000f00 */
[----:B------:R-:W-:Y:S02]  /*0b00*/  @!P0 IMAD.MOV.U32 R7, RZ, RZ, -0x40 ;  /* 0xffffffc0ff078424 */ /* 0x000fe400078e00ff */
[----:B------:R-:W-:Y:S01]  /*0b10*/  @!P0 FFMA R3, R3, 1.84467440737095516160e+19, RZ ;  /* 0x5f80000003038823 */ /* 0x000fe200000000ff */
[----:B------:R-:W-:Y:S02]  /*0b20*/  @!P1 FFMA R6, R0, 1.84467440737095516160e+19, RZ ;  /* 0x5f80000000069823 */ /* 0x000fe400000000ff */
[----:B------:R-:W-:-:S07]  /*0b30*/  @!P1 IADD3 R7, PT, PT, R7, 0x40, RZ ;  /* 0x0000004007079810 */ /* 0x000fce0007ffe0ff */
.L_x_11:
[----:B------:R-:W-:Y:S01]  /*0b40*/  LEA R9, R5, 0xc0800000, 0x17 ;  /* 0xc080000005097811 */ /* 0x000fe200078eb8ff */
[----:B------:R-:W-:Y:S04]  /*0b50*/  BSSY.RECONVERGENT B2, `(.L_x_16) ;  /* 0x0000036000027945 */ /* 0x000fe80003800200 */
[----:B------:R-:W-:Y:S01]  /*0b60*/  IMAD.IADD R9, R6, 0x1, -R9 ;  /* 0x0000000106097824 */ /* 0x000fe200078e0a09 */
[----:B------:R-:W-:-:S03]  /*0b70*/  IADD3 R6, PT, PT, R10, -0x7f, RZ ;  /* 0xffffff810a067810 */ /* 0x000fc60007ffe0ff */
[----:B------:R-:W0:Y:S01]  /*0b80*/  MUFU.RCP R8, R9 ;  /* 0x0000000900087308 */ /* 0x000e220000001000 */
[----:B------:R-:W-:Y:S01]  /*0b90*/  FADD.FTZ R11, -R9, -RZ ;  /* 0x800000ff090b7221 */ /* 0x000fe20000010100 */
[C---:B------:R-:W-:Y:S01]  /*0ba0*/  IMAD R0, R6.reuse, -0x800000, R3 ;  /* 0xff80000006007824 */ /* 0x040fe200078e0203 */
[----:B------:R-:W-:-:S05]  /*0bb0*/  IADD3 R6, PT, PT, R6, 0x7f, -R5 ;  /* 0x0000007f06067810 */ /* 0x000fca0007ffe805 */
[----:B------:R-:W-:Y:S02]  /*0bc0*/  IMAD.IADD R6, R6, 0x1, R7 ;  /* 0x0000000106067824 */ /* 0x000fe400078e0207 */
[----:B0-----:R-:W-:-:S04]  /*0bd0*/  FFMA R13, R8, R11, 1 ;  /* 0x3f800000080d7423 */ /* 0x001fc8000000000b */
[----:B------:R-:W-:-:S04]  /*0be0*/  FFMA R10, R8, R13, R8 ;  /* 0x0000000d080a7223 */ /* 0x000fc80000000008 */
[----:B------:R-:W-:-:S04]  /*0bf0*/  FFMA R3, R0, R10, RZ ;  /* 0x0000000a00037223 */ /* 0x000fc800000000ff */
[----:B------:R-:W-:-:S04]  /*0c00*/  FFMA R8, R11, R3, R0 ;  /* 0x000000030b087223 */ /* 0x000fc80000000000 */
[----:B------:R-:W-:-:S04]  /*0c10*/  FFMA R13, R10, R8, R3 ;  /* 0x000000080a0d7223 */ /* 0x000fc80000000003 */
[----:B------:R-:W-:-:S04]  /*0c20*/  FFMA R8, R11, R13, R0 ;  /* 0x0000000d0b087223 */ /* 0x000fc80000000000 */
[----:B------:R-:W-:-:S05]  /*0c30*/  FFMA R0, R10, R8, R13 ;  /* 0x000000080a007223 */ /* 0x000fca000000000d */
[----:B------:R-:W-:-:S04]  /*0c40*/  SHF.R.U32.HI R3, RZ, 0x17, R0 ;  /* 0x00000017ff037819 */ /* 0x000fc80000011600 */
[----:B------:R-:W-:-:S04]  /*0c50*/  LOP3.LUT R3, R3, 0xff, RZ, 0xc0, !PT ;  /* 0x000000ff03037812 */ /* 0x000fc800078ec0ff */
[----:B------:R-:W-:-:S05]  /*0c60*/  IADD3 R7, PT, PT, R3, R6, RZ ;  /* 0x0000000603077210 */ /* 0x000fca0007ffe0ff */
[----:B------:R-:W-:-:S05]  /*0c70*/  VIADD R3, R7, 0xffffffff ;  /* 0xffffffff07037836 */ /* 0x000fca0000000000 */
[----:B------:R-:W-:-:S13]  /*0c80*/  ISETP.GE.U32.AND P0, PT, R3, 0xfe, PT ;  /* 0x000000fe0300780c */ /* 0x000fda0003f06070 */
[----:B------:R-:W-:Y:S05]  /*0c90*/  @!P0 BRA `(.L_x_17) ;  /* 0x0000000000808947 */ /* 0x000fea0003800000 */
[----:B------:R-:W-:-:S13]  /*0ca0*/  ISETP.GT.AND P0, PT, R7, 0xfe, PT ;  /* 0x000000fe0700780c */ /* 0x000fda0003f04270 */
[----:B------:R-:W-:Y:S05]  /*0cb0*/  @P0 BRA `(.L_x_18) ;  /* 0x00000000006c0947 */ /* 0x000fea0003800000 */
[----:B------:R-:W-:-:S13]  /*0cc0*/  ISETP.GE.AND P0, PT, R7, 0x1, PT ;  /* 0x000000010700780c */ /* 0x000fda0003f06270 */
[----:B------:R-:W-:Y:S05]  /*0cd0*/  @P0 BRA `(.L_x_19) ;  /* 0x0000000000740947 */ /* 0x000fea0003800000 */
[----:B------:R-:W-:Y:S02]  /*0ce0*/  ISETP.GE.AND P0, PT, R7, -0x18, PT ;  /* 0xffffffe80700780c */ /* 0x000fe40003f06270 */
[----:B------:R-:W-:-:S11]  /*0cf0*/  LOP3.LUT R0, R0, 0x80000000, RZ, 0xc0, !PT ;  /* 0x8000000000007812 */ /* 0x000fd600078ec0ff */
[----:B------:R-:W-:Y:S05]  /*0d00*/  @!P0 BRA `(.L_x_19) ;  /* 0x0000000000688947 */ /* 0x000fea0003800000 */
[CCC-:B------:R-:W-:Y:S01]  /*0d10*/  FFMA.RZ R3, R10.reuse, R8.reuse, R13.reuse ;  /* 0x000000080a037223 */ /* 0x1c0fe2000000c00d */
[CCC-:B------:R-:W-:Y:S01]  /*0d20*/  FFMA.RM R6, R10.reuse, R8.reuse, R13.reuse ;  /* 0x000000080a067223 */ /* 0x1c0fe2000000400d */
[C---:B------:R-:W-:Y:S02]  /*0d30*/  ISETP.NE.AND P2, PT, R7.reuse, RZ, PT ;  /* 0x000000ff0700720c */ /* 0x040fe40003f45270 */
[----:B------:R-:W-:Y:S02]  /*0d40*/  ISETP.NE.AND P1, PT, R7, RZ, PT ;  /* 0x000000ff0700720c */ /* 0x000fe40003f25270 */
[----:B------:R-:W-:Y:S01]  /*0d50*/  LOP3.LUT R5, R3, 0x7fffff, RZ, 0xc0, !PT ;  /* 0x007fffff03057812 */ /* 0x000fe200078ec0ff */
[----:B------:R-:W-:Y:S01]  /*0d60*/  FFMA.RP R3, R10, R8, R13 ;  /* 0x000000080a037223 */ /* 0x000fe2000000800d */
[----:B------:R-:W-:Y:S01]  /*0d70*/  IADD3 R8, PT, PT, R7, 0x20, RZ ;  /* 0x0000002007087810 */ /* 0x000fe20007ffe0ff */
[----:B------:R-:W-:Y:S01]  /*0d80*/  IMAD.MOV R7, RZ, RZ, -R7 ;  /* 0x000000ffff077224 */ /* 0x000fe200078e0a07 */
[----:B------:R-:W-:-:S02]  /*0d90*/  LOP3.LUT R5, R5, 0x800000, RZ, 0xfc, !PT ;  /* 0x0080000005057812 */ /* 0x000fc400078efcff */
[----:B------:R-:W-:Y:S02]  /*0da0*/  FSETP.NEU.FTZ.AND P0, PT, R3, R6, PT ;  /* 0x000000060300720b */ /* 0x000fe40003f1d000 */
[----:B------:R-:W-:Y:S02]  /*0db0*/  SHF.L.U32 R8, R5, R8, RZ ;  /* 0x0000000805087219 */ /* 0x000fe400000006ff */
[----:B------:R-:W-:Y:S02]  /*0dc0*/  SEL R6, R7, RZ, P2 ;  /* 0x000000ff07067207 */ /* 0x000fe40001000000 */
[----:B------:R-:W-:Y:S02]  /*0dd0*/  ISETP.NE.AND P1, PT, R8, RZ, P1 ;  /* 0x000000ff0800720c */ /* 0x000fe40000f25270 */
[----:B------:R-:W-:Y:S02]  /*0de0*/  SHF.R.U32.HI R6, RZ, R6, R5 ;  /* 0x00000006ff067219 */ /* 0x000fe40000011605 */
[----:B------:R-:W-:-:S02]  /*0df0*/  PLOP3.LUT P0, PT, P0, P1, PT, 0xf8, 0x8f ;  /* 0x00000000008f781c */ /* 0x000fc40000703f70 */
[----:B------:R-:W-:Y:S02]  /*0e00*/  SHF.R.U32.HI R8, RZ, 0x1, R6 ;  /* 0x00000001ff087819 */ /* 0x000fe40000011606 */
[----:B------:R-:W-:-:S04]  /*0e10*/  SEL R3, RZ, 0x1, !P0 ;  /* 0x00000001ff037807 */ /* 0x000fc80004000000 */
[----:B------:R-:W-:-:S04]  /*0e20*/  LOP3.LUT R3, R3, 0x1, R8, 0xf8, !PT ;  /* 0x0000000103037812 */ /* 0x000fc800078ef808 */
[----:B------:R-:W-:-:S04]  /*0e30*/  LOP3.LUT R3, R3, R6, RZ, 0xc0, !PT ;  /* 0x0000000603037212 */ /* 0x000fc800078ec0ff */
[----:B------:R-:W-:-:S04]  /*0e40*/  IADD3 R3, PT, PT, R8, R3, RZ ;  /* 0x0000000308037210 */ /* 0x000fc80007ffe0ff */
[----:B------:R-:W-:Y:S01]  /*0e50*/  LOP3.LUT R0, R3, R0, RZ, 0xfc, !PT ;  /* 0x0000000003007212 */ /* 0x000fe200078efcff */
[----:B------:R-:W-:Y:S06]  /*0e60*/  BRA `(.L_x_19) ;  /* 0x0000000000107947 */ /* 0x000fec0003800000 */
.L_x_18:
[----:B------:R-:W-:-:S04]  /*0e70*/  LOP3.LUT R0, R0, 0x80000000, RZ, 0xc0, !PT ;  /* 0x8000000000007812 */ /* 0x000fc800078ec0ff */
[----:B------:R-:W-:Y:S01]  /*0e80*/  LOP3.LUT R0, R0, 0x7f800000, RZ, 0xfc, !PT ;  /* 0x7f80000000007812 */ /* 0x000fe200078efcff */
[----:B------:R-:W-:Y:S06]  /*0e90*/  BRA `(.L_x_19) ;  /* 0x0000000000047947 */ /* 0x000fec0003800000 */
.L_x_17:
[----:B------:R-:W-:-:S07]  /*0ea0*/  IMAD R0, R6, 0x800000, R0 ;  /* 0x0080000006007824 */ /* 0x000fce00078e0200 */
.L_x_19:
[----:B------:R-:W-:Y:S05]  /*0eb0*/  BSYNC.RECONVERGENT B2 ;  /* 0x0000000000027941 */ /* 0x000fea0003800200 */
.L_x_16:
[----:B------:R-:W-:Y:S05]  /*0ec0*/  BRA `(.L_x_20) ;  /* 0x0000000000207947 */ /* 0x000fea0003800000 */
.L_x_15:
[----:B------:R-:W-:-:S04]  /*0ed0*/  LOP3.LUT R0, R6, 0x80000000, R3, 0x48, !PT ;  /* 0x8000000006007812 */ /* 0x000fc800078e4803 */
[----:B------:R-:W-:Y:S01]  /*0ee0*/  LOP3.LUT R0, R0, 0x7f800000, RZ, 0xfc, !PT ;  /* 0x7f80000000007812 */ /* 0x000fe200078efcff */
[----:B------:R-:W-:Y:S06]  /*0ef0*/  BRA `(.L_x_20) ;  /* 0x0000000000147947 */ /* 0x000fec0003800000 */
.L_x_14:
[----:B------:R-:W-:Y:S01]  /*0f00*/  LOP3.LUT R0, R6, 0x80000000, R3, 0x48, !PT ;  /* 0x8000000006007812 */ /* 0x000fe200078e4803 */
[----:B------:R-:W-:Y:S06]  /*0f10*/  BRA `(.L_x_20) ;  /* 0x00000000000c7947 */ /* 0x000fec0003800000 */
.L_x_13:
[----:B------:R-:W0:Y:S01]  /*0f20*/  MUFU.RSQ R0, -QNAN ;  /* 0xffc0000000007908 */ /* 0x000e220000001400 */
[----:B------:R-:W-:Y:S05]  /*0f30*/  BRA `(.L_x_20) ;  /* 0x0000000000047947 */ /* 0x000fea0003800000 */
.L_x_12:
[----:B------:R-:W-:-:S07]  /*0f40*/  FADD.FTZ R0, R3, R0 ;  /* 0x0000000003007221 */ /* 0x000fce0000010000 */
.L_x_20:
[----:B------:R-:W-:Y:S05]  /*0f50*/  BSYNC.RECONVERGENT B1 ;  /* 0x0000000000017941 */ /* 0x000fea0003800200 */
.L_x_10:
[----:B------:R-:W-:-:S04]  /*0f60*/  HFMA2 R5, -RZ, RZ, 0, 0 ;  /* 0x00000000ff057431 */ /* 0x000fc800000001ff */
[----:B0-----:R-:W-:Y:S05]  /*0f70*/  RET.REL.NODEC R4 `(_Z32dual_short_moving_average_kernelPfS_ii) ;  /* 0xfffffff004207950 */ /* 0x001fea0003c3ffff */
.L_x_21:
        /* <DEDUP_REMOVED lines=16> */
.L_x_43:


//--------------------- .text._Z31dual_long_moving_average_kernelPfS_ii --------------------------
	.section	.text._Z31dual_long_moving_average_kernelPfS_ii,"ax",@progbits
	.align	128
        .global         _Z31dual_long_moving_average_kernelPfS_ii
        .type           _Z31dual_long_moving_average_kernelPfS_ii,@function
        .size           _Z31dual_long_moving_average_kernelPfS_ii,(.L_x_44 - _Z31dual_long_moving_average_kernelPfS_ii)
        .other          _Z31dual_long_moving_average_kernelPfS_ii,@"STO_CUDA_ENTRY STV_DEFAULT"
_Z31dual_long_moving_average_kernelPfS_ii:
.text._Z31dual_long_moving_average_kernelPfS_ii:
        /* <DEDUP_REMOVED lines=30> */
.L_x_25:
        /* <DEDUP_REMOVED lines=37> */
.L_x_24:
        /* <DEDUP_REMOVED lines=25> */
.L_x_26:
        /* <DEDUP_REMOVED lines=17> */
.L_x_27:
[----:B------:R-:W-:Y:S05]  /*06d0*/  BRA.U !UP1, `(.L_x_23) ;  /* 0x0000000109347547 */ /* 0x000fea000b800000 */
[----:B------:R-:W0:Y:S01]  /*06e0*/  LDCU.64 UR10, c[0x0][0x380] ;  /* 0x00007000ff0a77ac */ /* 0x000e220008000a00 */
[----:B------:R-:W-:Y:S01]  /*06f0*/  IMAD.WIDE.U32 R4, R7, 0x4, RZ ;  /* 0x0000000407047825 */ /* 0x000fe200078e00ff */
[----:B------:R-:W-:-:S03]  /*0700*/  UIADD3 UR4, UPT, UPT, -UR4, URZ, URZ ;  /* 0x000000ff04047290 */ /* 0x000fc6000fffe1ff */
[----:B------:R-:W-:-:S03]  /*0710*/  IMAD.WIDE R4, R2, 0x4, -R4 ;  /* 0x0000000402047825 */ /* 0x000fc600078e0a04 */
[----:B0-----:R-:W-:-:S04]  /*0720*/  IADD3 R4, P0, PT, R4, UR10, RZ ;  /* 0x0000000a04047c10 */ /* 0x001fc8000ff1e0ff */
[----:B------:R-:W-:-:S09]  /*0730*/  IADD3.X R5, PT, PT, R5, UR11, RZ, P0, !PT ;  /* 0x0000000b05057c10 */ /* 0x000fd200087fe4ff */
.L_x_28:
[----:B------:R0:W2:Y:S01]  /*0740*/  LDG.E R0, desc[UR8][R4.64] ;  /* 0x0000000804007981 */ /* 0x0000a2000c1e1900 */
[----:B------:R-:W-:-:S04]  /*0750*/  UIADD3 UR4, UPT, UPT, UR4, 0x1, URZ ;  /* 0x0000000104047890 */ /* 0x000fc8000fffe0ff */
[----:B------:R-:W-:Y:S01]  /*0760*/  UISETP.NE.AND UP0, UPT, UR4, URZ, UPT ;  /* 0x000000ff0400728c */ /* 0x000fe2000bf05270 */
[----:B0-----:R-:W-:-:S04]  /*0770*/  IADD3 R4, P0, PT, R4, -0x4, RZ ;  /* 0xfffffffc04047810 */ /* 0x001fc80007f1e0ff */
[----:B------:R-:W-:Y:S01]  /*0780*/  IADD3.X R5, PT, PT, R5, -0x1, RZ, P0, !PT ;  /* 0xffffffff05057810 */ /* 0x000fe200007fe4ff */
[----:B--2---:R-:W-:-:S03]  /*0790*/  FADD R3, R0, R3 ;  /* 0x0000000300037221 */ /* 0x004fc60000000000 */
[----:B------:R-:W-:Y:S05]  /*07a0*/  BRA.U UP0, `(.L_x_28) ;  /* 0xfffffffd00e47547 */ /* 0x000fea000b83ffff */
.L_x_23:
        /* <DEDUP_REMOVED lines=11> */
[----:B------:R-:W-:Y:S05]  /*0860*/  CALL.REL.NOINC `($__internal_1_$__cuda_sm3x_div_rn_noftz_f32_slowpath) ;  /* 0x0000000000287944 */ /* 0x000fea0003c00000 */
[----:B------:R-:W-:-:S07]  /*0870*/  IMAD.MOV.U32 R7, RZ, RZ, R0 ;  /* 0x000000ffff077224 */ /* 0x000fce00078e0000 */
.L_x_30:
[----:B------:R-:W-:Y:S05]  /*0880*/  BSYNC.RECONVERGENT B0 ;  /* 0x0000000000007941 */ /* 0x000fea0003800200 */
.L_x_29:
[----:B------:R-:W0:Y:S02]  /*0890*/  LDC.64 R4, c[0x0][0x388] ;  /* 0x0000e200ff047b82 */ /* 0x000e240000000a00 */
[----:B0-----:R-:W-:-:S05]  /*08a0*/  IMAD.WIDE R2, R2, 0x4, R4 ;  /* 0x0000000402027825 */ /* 0x001fca00078e0204 */
[----:B------:R-:W-:Y:S01]  /*08b0*/  STG.E desc[UR8][R2.64], R7 ;  /* 0x0000000702007986 */ /* 0x000fe2000c101908 */
[----:B------:R-:W-:Y:S05]  /*08c0*/  EXIT ;  /* 0x000000000000794d */ /* 0x000fea0003800000 */
.L_x_22:
[----:B------:R-:W0:Y:S02]  /*08d0*/  LDC.64 R4, c[0x0][0x388] ;  /* 0x0000e200ff047b82 */ /* 0x000e240000000a00 */
[----:B0-----:R-:W-:-:S05]  /*08e0*/  IMAD.WIDE R4, R2, 0x4, R4 ;  /* 0x0000000402047825 */ /* 0x001fca00078e0204 */
[----:B------:R-:W-:Y:S01]  /*08f0*/  STG.E desc[UR8][R4.64], RZ ;  /* 0x000000ff04007986 */ /* 0x000fe2000c101908 */
[----:B------:R-:W-:Y:S05]  /*0900*/  EXIT ;  /* 0x000000000000794d */ /* 0x000fea0003800000 */
        .weak           $__internal_1_$__cuda_sm3x_div_rn_noftz_f32_slowpath
        .type           $__internal_1_$__cuda_sm3x_div_rn_noftz_f32_slowpath,@function
        .size           $__internal_1_$__cuda_sm3x_div_rn_noftz_f32_slowpath,(.L_x_44 - $__internal_1_$__cuda_sm3x_div_rn_noftz_f32_slowpath)
$__internal_1_$__cuda_sm3x_div_rn_noftz_f32_slowpath:
        /* <DEDUP_REMOVED lines=35> */
.L_x_32:
        /* <DEDUP_REMOVED lines=51> */
.L_x_39:
[----:B------:R-:W-:-:S04]  /*0e70*/  LOP3.LUT R0, R0, 0x80000000, RZ, 0xc0, !PT ;  /* 0x8000000000007812 */ /* 0x000fc800078ec0ff */
[----:B------:R-:W-:Y:S01]  /*0e80*/  LOP3.LUT R0, R0, 0x7f800000, RZ, 0xfc, !PT ;  /* 0x7f80000000007812 */ /* 0x000fe200078efcff */
[----:B------:R-:W-:Y:S06]  /*0e90*/  BRA `(.L_x_40) ;  /* 0x0000000000047947 */ /* 0x000fec0003800000 */
.L_x_38:
[----:B------:R-:W-:-:S07]  /*0ea0*/  IMAD R0, R6, 0x800000, R0 ;  /* 0x0080000006007824 */ /* 0x000fce00078e0200 */
.L_x_40:
[----:B------:R-:W-:Y:S05]  /*0eb0*/  BSYNC.RECONVERGENT B2 ;  /* 0x0000000000027941 */ /* 0x000fea0003800200 */
.L_x_37:
[----:B------:R-:W-:Y:S05]  /*0ec0*/  BRA `(.L_x_41) ;  /* 0x0000000000207947 */ /* 0x000fea0003800000 */
.L_x_36:
[----:B------:R-:W-:-:S04]  /*0ed0*/  LOP3.LUT R0, R6, 0x80000000, R3, 0x48, !PT ;  /* 0x8000000006007812 */ /* 0x000fc800078e4803 */
[----:B------:R-:W-:Y:S01]  /*0ee0*/  LOP3.LUT R0, R0, 0x7f800000, RZ, 0xfc, !PT ;  /* 0x7f80000000007812 */ /* 0x000fe200078efcff */
[----:B------:R-:W-:Y:S06]  /*0ef0*/  BRA `(.L_x_41) ;  /* 0x0000000000147947 */ /* 0x000fec0003800000 */
.L_x_35:
[----:B------:R-:W-:Y:S01]  /*0f00*/  LOP3.LUT R0, R6, 0x80000000, R3, 0x48, !PT ;  /* 0x8000000006007812 */ /* 0x000fe200078e4803 */
[----:B------:R-:W-:Y:S06]  /*0f10*/  BRA `(.L_x_41) ;  /* 0x00000000000c7947 */ /* 0x000fec0003800000 */
.L_x_34:
[----:B------:R-:W0:Y:S01]  /*0f20*/  MUFU.RSQ R0, -QNAN ;  /* 0xffc0000000007908 */ /* 0x000e220000001400 */
[----:B------:R-:W-:Y:S05]  /*0f30*/  BRA `(.L_x_41) ;  /* 0x0000000000047947 */ /* 0x000fea0003800000 */
.L_x_33:
[----:B------:R-:W-:-:S07]  /*0f40*/  FADD.FTZ R0, R3, R0 ;  /* 0x0000000003007221 */ /* 0x000fce0000010000 */
.L_x_41:
[----:B------:R-:W-:Y:S05]  /*0f50*/  BSYNC.RECONVERGENT B1 ;  /* 0x0000000000017941 */ /* 0x000fea0003800200 */
.L_x_31:
[----:B------:R-:W-:-:S04]  /*0f60*/  HFMA2 R5, -RZ, RZ, 0, 0 ;  /* 0x00000000ff057431 */ /* 0x000fc800000001ff */
[----:B0-----:R-:W-:Y:S05]  /*0f70*/  RET.REL.NODEC R4 `(_Z31dual_long_moving_average_kernelPfS_ii) ;  /* 0xfffffff004207950 */ /* 0x001fea0003c3ffff */
.L_x_42:
        /* <DEDUP_REMOVED lines=16> */
.L_x_44:


//--------------------- .nv.shared.reserved.0     --------------------------
	.section	.nv.shared.reserved.0,"aw",@nobits
	.weak		__nv_reservedSMEM_offset_0_alias
	.size		__nv_reservedSMEM_offset_0_alias, 0, 64
	.other		__nv_reservedSMEM_offset_0_alias,@"STO_CUDA_RESERVED_SHARED STV_DEFAULT"
__nv_reservedSMEM_offset_0_alias:
	.zero		0
	.zero		64


//--------------------- .nv.constant0._Z31detect_moving_average_crossoverPfS_S_Piiii --------------------------
	.section	.nv.constant0._Z31detect_moving_average_crossoverPfS_S_Piiii,"a",@progbits
	.sectionflags	@""
	.align	4
.nv.constant0._Z31detect_moving_average_crossoverPfS_S_Piiii:
	.zero		940


//--------------------- .nv.constant0._Z32dual_short_moving_average_kernelPfS_ii --------------------------
	.section	.nv.constant0._Z32dual_short_moving_average_kernelPfS_ii,"a",@progbits
	.sectionflags	@""
	.align	4
.nv.constant0._Z32dual_short_moving_average_kernelPfS_ii:
	.zero		920


//--------------------- .nv.constant0._Z31dual_long_moving_average_kernelPfS_ii --------------------------
	.section	.nv.constant0._Z31dual_long_moving_average_kernelPfS_ii,"a",@progbits
	.sectionflags	@""
	.align	4
.nv.constant0._Z31dual_long_moving_average_kernelPfS_ii:
	.zero		920


//--------------------- SYMBOLS --------------------------

	.type		.nv.reservedSmem.offset0,@object
	.size		.nv.reservedSmem.offset0,0x4
